// auto-generated by cutlass_sweep.gemm — config: {"arch": "sm_90", "cluster_m": 2, "cluster_n": 1, "dtype": "tf32", "stages": 4, "tile_k": 32, "tile_m": 256, "tile_n": 128}
#include "cutlass/cutlass.h"
#include "cutlass/gemm/collective/collective_builder.hpp"
#include "cutlass/gemm/device/gemm_universal_adapter.h"
#include "cutlass/gemm/kernel/gemm_universal.hpp"
#include "cutlass/epilogue/collective/collective_builder.hpp"

using ElemA = cutlass::tfloat32_t;
using ElemB = cutlass::tfloat32_t;
using ElemCD = cutlass::tfloat32_t;
using Acc  = float;
using TileShape    = cute::Shape<cute::_256, cute::_128, cute::_32>;
using ClusterShape = cute::Shape<cute::_2, cute::_1, cute::_1>;

using CollectiveEpilogue = typename cutlass::epilogue::collective::CollectiveBuilder<
    cutlass::arch::Sm90, cutlass::arch::OpClassTensorOp,
    TileShape, ClusterShape,
    cutlass::epilogue::collective::EpilogueTileAuto,
    Acc, Acc,
    ElemCD, cutlass::layout::RowMajor, 128 / cutlass::sizeof_bits<ElemCD>::value,
    ElemCD, cutlass::layout::RowMajor, 128 / cutlass::sizeof_bits<ElemCD>::value,
    cutlass::epilogue::collective::EpilogueScheduleAuto
  >::CollectiveOp;

using CollectiveMainloop = typename cutlass::gemm::collective::CollectiveBuilder<
    cutlass::arch::Sm90, cutlass::arch::OpClassTensorOp,
    ElemA, cutlass::layout::RowMajor, 128 / cutlass::sizeof_bits<ElemA>::value,
    ElemB, cutlass::layout::ColumnMajor, 128 / cutlass::sizeof_bits<ElemB>::value,
    Acc,
    TileShape, ClusterShape,
    cutlass::gemm::collective::StageCount<4>,
    cutlass::gemm::collective::KernelScheduleAuto
  >::CollectiveOp;

using GemmKernel = cutlass::gemm::kernel::GemmUniversal<
    cute::Shape<int,int,int,int>,
    CollectiveMainloop,
    CollectiveEpilogue
>;
using Gemm = cutlass::gemm::device::GemmUniversalAdapter<GemmKernel>;

// Force the device kernel symbol into the cubin without needing a host main.
auto* _anchor = &cutlass::device_kernel<GemmKernel>;


// ===== COMPILED SASS (sm_90a) =====

	.target	sm_90a

	.elftype	@"ET_EXEC"


//--------------------- .note.nv.tkinfo           --------------------------
	.section	.note.nv.tkinfo,"",@"SHT_NOTE"
	.sectionflags	@"SHF_NOTE_NV_TKINFO"
	.tkinfo
        /*0018*/ 	.word	0x00000002
        /*0030*/ 	.string	""
        /*0030*/ 	.string	"ptxas"
        /*0030*/ 	.string	"Cuda compilation tools, release 13.0, V13.0.88"
        /*0030*/ 	.string	"Build cuda_13.0.r13.0/compiler.36424714_0"
        /*0030*/ 	.string	"-arch sm_90a -m 64 "



//--------------------- .note.nv.cuinfo           --------------------------
	.section	.note.nv.cuinfo,"",@"SHT_NOTE"
	.sectionflags	@"SHF_NOTE_NV_CUINFO"
        /*0018*/ 	.short	0x0002
        /*001a*/ 	.short	0x005a
        /*001c*/ 	.short	0x0082
	.zero		2


//--------------------- .nv.info                  --------------------------
	.section	.nv.info,"",@"SHT_CUDA_INFO"
	.align	4


	//----- nvinfo : EIATTR_REGCOUNT
	.align		4
        /*0000*/ 	.byte	0x04, 0x2f
        /*0002*/ 	.short	(.L_15 - .L_14)
	.align		4
.L_14:
        /*0004*/ 	.word	index@(_ZN7cutlass13device_kernelINS_4gemm6kernel13GemmUniversalIN4cute5tupleIJiiiiEEENS1_10collective13CollectiveMmaINS1_34MainloopSm90TmaGmmaWarpSpecializedILi4ENS5_IJNS4_1CILi2EEENSA_ILi1EEESC_EEENS1_35KernelTmaWarpSpecializedCooperativeEEENS5_IJNSA_ILi256EEENSA_ILi128EEENSA_ILi32EEEEEENS_10tfloat32_tENS5_IJlSC_lEEESK_SL_NS4_8TiledMMAINS4_8MMA_AtomIJNS4_4SM904GMMA30MMA_64x128x8_F32TF32TF32_SS_TNILNSP_7ScaleInE1ELSR_1EEEEEENS4_6LayoutISD_NS5_IJSC_NSA_ILi0EEESV_EEEEENS5_IJNS4_10UnderscoreESY_SY_EEEEENS4_13SM90_TMA_LOADENS4_14ComposedLayoutINS4_7SwizzleILi3ELi4ELi3EEENS4_18smem_ptr_flag_bitsILi32EEENSU_INS5_IJNSA_ILi8EEESI_EEENS5_IJSI_SC_EEEEEEEvNS4_8identityENS4_23SM90_TMA_LOAD_MULTICASTES1B_vS1C_EENS_8epilogue10collective6detail29Sm90TmaWarpSpecializedAdapterINS1G_15DefaultEpilogueISK_SL_SL_NS1F_6thread17LinearCombinationISK_Li1EffLNS1K_9ScaleType4KindE0ELNS_15FloatRoundStyleE2ESK_EENS1_15EpilogueDefaultEEEEEvvEEEEvNT_6ParamsE)
        /*0008*/ 	.word	0x000000a8


	//----- nvinfo : EIATTR_FRAME_SIZE
	.align		4
.L_15:
        /*000c*/ 	.byte	0x04, 0x11
        /*000e*/ 	.short	(.L_17 - .L_16)
	.align		4
.L_16:
        /*0010*/ 	.word	index@(_ZN7cutlass13device_kernelINS_4gemm6kernel13GemmUniversalIN4cute5tupleIJiiiiEEENS1_10collective13CollectiveMmaINS1_34MainloopSm90TmaGmmaWarpSpecializedILi4ENS5_IJNS4_1CILi2EEENSA_ILi1EEESC_EEENS1_35KernelTmaWarpSpecializedCooperativeEEENS5_IJNSA_ILi256EEENSA_ILi128EEENSA_ILi32EEEEEENS_10tfloat32_tENS5_IJlSC_lEEESK_SL_NS4_8TiledMMAINS4_8MMA_AtomIJNS4_4SM904GMMA30MMA_64x128x8_F32TF32TF32_SS_TNILNSP_7ScaleInE1ELSR_1EEEEEENS4_6LayoutISD_NS5_IJSC_NSA_ILi0EEESV_EEEEENS5_IJNS4_10UnderscoreESY_SY_EEEEENS4_13SM90_TMA_LOADENS4_14ComposedLayoutINS4_7SwizzleILi3ELi4ELi3EEENS4_18smem_ptr_flag_bitsILi32EEENSU_INS5_IJNSA_ILi8EEESI_EEENS5_IJSI_SC_EEEEEEEvNS4_8identityENS4_23SM90_TMA_LOAD_MULTICASTES1B_vS1C_EENS_8epilogue10collective6detail29Sm90TmaWarpSpecializedAdapterINS1G_15DefaultEpilogueISK_SL_SL_NS1F_6thread17LinearCombinationISK_Li1EffLNS1K_9ScaleType4KindE0ELNS_15FloatRoundStyleE2ESK_EENS1_15EpilogueDefaultEEEEEvvEEEEvNT_6ParamsE)
        /*0014*/ 	.word	0x00000000


	//----- nvinfo : EIATTR_MIN_STACK_SIZE
	.align		4
.L_17:
        /*0018*/ 	.byte	0x04, 0x12
        /*001a*/ 	.short	(.L_19 - .L_18)
	.align		4
.L_18:
        /*001c*/ 	.word	index@(_ZN7cutlass13device_kernelINS_4gemm6kernel13GemmUniversalIN4cute5tupleIJiiiiEEENS1_10collective13CollectiveMmaINS1_34MainloopSm90TmaGmmaWarpSpecializedILi4ENS5_IJNS4_1CILi2EEENSA_ILi1EEESC_EEENS1_35KernelTmaWarpSpecializedCooperativeEEENS5_IJNSA_ILi256EEENSA_ILi128EEENSA_ILi32EEEEEENS_10tfloat32_tENS5_IJlSC_lEEESK_SL_NS4_8TiledMMAINS4_8MMA_AtomIJNS4_4SM904GMMA30MMA_64x128x8_F32TF32TF32_SS_TNILNSP_7ScaleInE1ELSR_1EEEEEENS4_6LayoutISD_NS5_IJSC_NSA_ILi0EEESV_EEEEENS5_IJNS4_10UnderscoreESY_SY_EEEEENS4_13SM90_TMA_LOADENS4_14ComposedLayoutINS4_7SwizzleILi3ELi4ELi3EEENS4_18smem_ptr_flag_bitsILi32EEENSU_INS5_IJNSA_ILi8EEESI_EEENS5_IJSI_SC_EEEEEEEvNS4_8identityENS4_23SM90_TMA_LOAD_MULTICASTES1B_vS1C_EENS_8epilogue10collective6detail29Sm90TmaWarpSpecializedAdapterINS1G_15DefaultEpilogueISK_SL_SL_NS1F_6thread17LinearCombinationISK_Li1EffLNS1K_9ScaleType4KindE0ELNS_15FloatRoundStyleE2ESK_EENS1_15EpilogueDefaultEEEEEvvEEEEvNT_6ParamsE)
        /*0020*/ 	.word	0x00000000
.L_19:


//--------------------- .nv.compat                --------------------------
	.section	.nv.compat,"",@"SHT_CUDA_COMPAT_INFO"
	.align	4
        /*0000*/ 	.byte	0x02, 0x09, 0x01, 0x00, 0x02, 0x02, 0x04, 0x00, 0x02, 0x05, 0x05, 0x00, 0x03, 0x07, 0x01, 0x01
        /*0010*/ 	.byte	0x02, 0x03, 0x01, 0x00, 0x02, 0x06, 0x01, 0x00, 0x04, 0x0b, 0x08, 0x00, 0x00, 0x00, 0x00, 0x00
        /*0020*/ 	.byte	0x00, 0x00, 0x00, 0x00


//--------------------- .nv.info._ZN7cutlass13device_kernelINS_4gemm6kernel13GemmUniversalIN4cute5tupleIJiiiiEEENS1_10collective13CollectiveMmaINS1_34MainloopSm90TmaGmmaWarpSpecializedILi4ENS5_IJNS4_1CILi2EEENSA_ILi1EEESC_EEENS1_35KernelTmaWarpSpecializedCooperativeEEENS5_IJNSA_ILi256EEENSA_ILi128EEENSA_ILi32EEEEEENS_10tfloat32_tENS5_IJlSC_lEEESK_SL_NS4_8TiledMMAINS4_8MMA_AtomIJNS4_4SM904GMMA30MMA_64x128x8_F32TF32TF32_SS_TNILNSP_7ScaleInE1ELSR_1EEEEEENS4_6LayoutISD_NS5_IJSC_NSA_ILi0EEESV_EEEEENS5_IJNS4_10UnderscoreESY_SY_EEEEENS4_13SM90_TMA_LOADENS4_14ComposedLayoutINS4_7SwizzleILi3ELi4ELi3EEENS4_18smem_ptr_flag_bitsILi32EEENSU_INS5_IJNSA_ILi8EEESI_EEENS5_IJSI_SC_EEEEEEEvNS4_8identityENS4_23SM90_TMA_LOAD_MULTICASTES1B_vS1C_EENS_8epilogue10collective6detail29Sm90TmaWarpSpecializedAdapterINS1G_15DefaultEpilogueISK_SL_SL_NS1F_6thread17LinearCombinationISK_Li1EffLNS1K_9ScaleType4KindE0ELNS_15FloatRoundStyleE2ESK_EENS1_15EpilogueDefaultEEEEEvvEEEEvNT_6ParamsE --------------------------
	.section	.nv.info._ZN7cutlass13device_kernelINS_4gemm6kernel13GemmUniversalIN4cute5tupleIJiiiiEEENS1_10collective13CollectiveMmaINS1_34MainloopSm90TmaGmmaWarpSpecializedILi4ENS5_IJNS4_1CILi2EEENSA_ILi1EEESC_EEENS1_35KernelTmaWarpSpecializedCooperativeEEENS5_IJNSA_ILi256EEENSA_ILi128EEENSA_ILi32EEEEEENS_10tfloat32_tENS5_IJlSC_lEEESK_SL_NS4_8TiledMMAINS4_8MMA_AtomIJNS4_4SM904GMMA30MMA_64x128x8_F32TF32TF32_SS_TNILNSP_7ScaleInE1ELSR_1EEEEEENS4_6LayoutISD_NS5_IJSC_NSA_ILi0EEESV_EEEEENS5_IJNS4_10UnderscoreESY_SY_EEEEENS4_13SM90_TMA_LOADENS4_14ComposedLayoutINS4_7SwizzleILi3ELi4ELi3EEENS4_18smem_ptr_flag_bitsILi32EEENSU_INS5_IJNSA_ILi8EEESI_EEENS5_IJSI_SC_EEEEEEEvNS4_8identityENS4_23SM90_TMA_LOAD_MULTICASTES1B_vS1C_EENS_8epilogue10collective6detail29Sm90TmaWarpSpecializedAdapterINS1G_15DefaultEpilogueISK_SL_SL_NS1F_6thread17LinearCombinationISK_Li1EffLNS1K_9ScaleType4KindE0ELNS_15FloatRoundStyleE2ESK_EENS1_15EpilogueDefaultEEEEEvvEEEEvNT_6ParamsE,"",@"SHT_CUDA_INFO"
	.sectionflags	@""
	.align	4


	//----- nvinfo : EIATTR_CUDA_API_VERSION
	.align		4
        /*0000*/ 	.byte	0x04, 0x37
        /*0002*/ 	.short	(.L_21 - .L_20)
.L_20:
        /*0004*/ 	.word	0x00000082


	//----- nvinfo : EIATTR_KPARAM_INFO
	.align		4
.L_21:
        /*0008*/ 	.byte	0x04, 0x17
        /*000a*/ 	.short	(.L_23 - .L_22)
.L_22:
        /*000c*/ 	.word	0x00000000
        /*0010*/ 	.short	0x0000
        /*0012*/ 	.short	0x0070
        /*0014*/ 	.byte	0x00, 0xf0, 0x01, 0x10


	//----- nvinfo : EIATTR_SPARSE_MMA_MASK
	.align		4
.L_23:
        /*0018*/ 	.byte	0x03, 0x50
        /*001a*/ 	.short	0x0000


	//----- nvinfo : EIATTR_MAXREG_COUNT
	.align		4
        /*001c*/ 	.byte	0x03, 0x1b
        /*001e*/ 	.short	0x00a8


	//----- nvinfo : EIATTR_NUM_BARRIERS
	.align		4
        /*0020*/ 	.byte	0x02, 0x4c
        /*0022*/ 	.byte	0x01
	.zero		1


	//----- nvinfo : EIATTR_EXTERNS
	.align		4
        /*0024*/ 	.byte	0x04, 0x0f
        /*0026*/ 	.short	(.L_25 - .L_24)


	//   ....[0]....
	.align		4
.L_24:
        /*0028*/ 	.word	index@(__assertfail)


	//----- nvinfo : EIATTR_MERCURY_ISA_VERSION
	.align		4
.L_25:
        /*002c*/ 	.byte	0x03, 0x5f
        /*002e*/ 	.short	0x0101


	//----- nvinfo : EIATTR_INT_WARP_WIDE_INSTR_OFFSETS
	.align		4
        /*0030*/ 	.byte	0x04, 0x31
        /*0032*/ 	.short	(.L_27 - .L_26)


	//   ....[0]....
.L_26:
        /*0034*/ 	.word	0x00000480


	//   ....[1]....
        /*0038*/ 	.word	0x000004b0


	//   ....[2]....
        /*003c*/ 	.word	0x00000670


	//   ....[3]....
        /*0040*/ 	.word	0x00001f50


	//----- nvinfo : EIATTR_COOP_GROUP_MASK_REGIDS
	.align		4
.L_27:
        /*0044*/ 	.byte	0x04, 0x29
        /*0046*/ 	.short	(.L_29 - .L_28)


	//   ....[0]....
.L_28:
        /*0048*/ 	.word	0xffffffff


	//   ....[1]....
        /*004c*/ 	.word	0xffffffff


	//   ....[2]....
        /*0050*/ 	.word	0xffffffff


	//   ....[3]....
        /*0054*/ 	.word	0xffffffff


	//   ....[4]....
        /*0058*/ 	.word	0xffffffff


	//   ....[5]....
        /*005c*/ 	.word	0xffffffff


	//----- nvinfo : EIATTR_COOP_GROUP_INSTR_OFFSETS
	.align		4
.L_29:
        /*0060*/ 	.byte	0x04, 0x28
        /*0062*/ 	.short	(.L_31 - .L_30)


	//   ....[0]....
.L_30:
        /*0064*/ 	.word	0x00000060


	//   ....[1]....
        /*0068*/ 	.word	0x00000070


	//   ....[2]....
        /*006c*/ 	.word	0x00000130


	//   ....[3]....
        /*0070*/ 	.word	0x000002d0


	//   ....[4]....
        /*0074*/ 	.word	0x000007f0


	//   ....[5]....
        /*0078*/ 	.word	0x00001240


	//----- nvinfo : EIATTR_REG_RECONFIG
	.align		4
.L_31:
        /*007c*/ 	.byte	0x01, 0x54
	.zero		2


	//----- nvinfo : EIATTR_SYSCALL_OFFSETS
	.align		4
        /*0080*/ 	.byte	0x04, 0x46
        /*0082*/ 	.short	(.L_33 - .L_32)


	//   ....[0]....
.L_32:
        /*0084*/ 	.word	0x00001400


	//----- nvinfo : EIATTR_MBARRIER_INSTR_OFFSETS
	.align		4
.L_33:
        /*0088*/ 	.byte	0x04, 0x39
        /*008a*/ 	.short	(.L_35 - .L_34)


	//   ....[0]....
.L_34:
        /*008c*/ 	.word	0x00000230
        /*0090*/ 	.word	0x000000ff
        /*0094*/ 	.word	0x00000000
        /*0098*/ 	.short	0x0100
        /*009a*/ 	.byte	0x08
	.zero		1


	//   ....[1]....
        /*009c*/ 	.word	0x00000240
        /*00a0*/ 	.word	0x000000ff
        /*00a4*/ 	.word	0x00000020
        /*00a8*/ 	.short	0x0100
        /*00aa*/ 	.byte	0x08
	.zero		1


	//   ....[2]....
        /*00ac*/ 	.word	0x00000250
        /*00b0*/ 	.word	0x000000ff
        /*00b4*/ 	.word	0x00000008
        /*00b8*/ 	.short	0x0100
        /*00ba*/ 	.byte	0x08
	.zero		1


	//   ....[3]....
        /*00bc*/ 	.word	0x00000260
        /*00c0*/ 	.word	0x000000ff
        /*00c4*/ 	.word	0x00000028
        /*00c8*/ 	.short	0x0100
        /*00ca*/ 	.byte	0x08
	.zero		1


	//   ....[4]....
        /*00cc*/ 	.word	0x00000270
        /*00d0*/ 	.word	0x000000ff
        /*00d4*/ 	.word	0x00000010
        /*00d8*/ 	.short	0x0100
        /*00da*/ 	.byte	0x08
	.zero		1


	//   ....[5]....
        /*00dc*/ 	.word	0x00000280
        /*00e0*/ 	.word	0x000000ff
        /*00e4*/ 	.word	0x00000030
        /*00e8*/ 	.short	0x0100
        /*00ea*/ 	.byte	0x08
	.zero		1


	//   ....[6]....
        /*00ec*/ 	.word	0x00000290
        /*00f0*/ 	.word	0x000000ff
        /*00f4*/ 	.word	0x00000018
        /*00f8*/ 	.short	0x0100
        /*00fa*/ 	.byte	0x08
	.zero		1


	//   ....[7]....
        /*00fc*/ 	.word	0x000002a0
        /*0100*/ 	.word	0x000000ff
        /*0104*/ 	.word	0x00000038
        /*0108*/ 	.short	0x0100
        /*010a*/ 	.byte	0x08
	.zero		1


	//   ....[8]....
        /*010c*/ 	.word	0x000006f0
        /*0110*/ 	.word	0x000000ff
        /*0114*/ 	.word	0x00000050
        /*0118*/ 	.short	0x0100
        /*011a*/ 	.byte	0x06
	.zero		1


	//   ....[9]....
        /*011c*/ 	.word	0x00000780
        /*0120*/ 	.word	0x000000ff
        /*0124*/ 	.word	0x00000058
        /*0128*/ 	.short	0x0100
        /*012a*/ 	.byte	0x06
	.zero		1


	//   ....[10]....
        /*012c*/ 	.word	0x000014c0
        /*0130*/ 	.word	0x00000003
        /*0134*/ 	.word	0x00000000
        /*0138*/ 	.short	0x010a
        /*013a*/ 	.byte	0x3f
	.zero		1


	//   ....[11]....
        /*013c*/ 	.word	0x00001500
        /*0140*/ 	.word	0x00000003
        /*0144*/ 	.word	0x00000000
        /*0148*/ 	.short	0x010a
        /*014a*/ 	.byte	0x3f
	.zero		1


	//   ....[12]....
        /*014c*/ 	.word	0x00001a10
        /*0150*/ 	.word	0x00000005
        /*0154*/ 	.word	0x00000000
        /*0158*/ 	.short	0x010a
        /*015a*/ 	.byte	0x3f
	.zero		1


	//   ....[13]....
        /*015c*/ 	.word	0x00001a50
        /*0160*/ 	.word	0x00000005
        /*0164*/ 	.word	0x00000000
        /*0168*/ 	.short	0x010a
        /*016a*/ 	.byte	0x3f
	.zero		1


	//   ....[14]....
        /*016c*/ 	.word	0x00001df0
        /*0170*/ 	.word	0x00000005
        /*0174*/ 	.word	0x00000000
        /*0178*/ 	.short	0x0101
        /*017a*/ 	.byte	0x3f
	.zero		1


	//   ....[15]....
        /*017c*/ 	.word	0x00001fd0
        /*0180*/ 	.word	0x00000003
        /*0184*/ 	.word	0x00000000
        /*0188*/ 	.short	0x0101
        /*018a*/ 	.byte	0x3f
	.zero		1


	//   ....[16]....
        /*018c*/ 	.word	0x0000b3e0
        /*0190*/ 	.word	0x00000014
        /*0194*/ 	.word	0x00000020
        /*0198*/ 	.short	0x010a
        /*019a*/ 	.byte	0x3f
	.zero		1


	//   ....[17]....
        /*019c*/ 	.word	0x0000b7a0
        /*01a0*/ 	.word	0x00000005
        /*01a4*/ 	.word	0x00000058
        /*01a8*/ 	.short	0x0101
        /*01aa*/ 	.byte	0x3f
	.zero		1


	//   ....[18]....
        /*01ac*/ 	.word	0x0000bec0
        /*01b0*/ 	.word	0x00000007
        /*01b4*/ 	.word	0x00000000
        /*01b8*/ 	.short	0x010a
        /*01ba*/ 	.byte	0x3f
	.zero		1


	//   ....[19]....
        /*01bc*/ 	.word	0x0000bf40
        /*01c0*/ 	.word	0x00000008
        /*01c4*/ 	.word	0x00000000
        /*01c8*/ 	.short	0x010a
        /*01ca*/ 	.byte	0x3f
	.zero		1


	//   ....[20]....
        /*01cc*/ 	.word	0x0000bfd0
        /*01d0*/ 	.word	0x0000000b
        /*01d4*/ 	.word	0x00000000
        /*01d8*/ 	.short	0x010a
        /*01da*/ 	.byte	0x3f
	.zero		1


	//   ....[21]....
        /*01dc*/ 	.word	0x0000c060
        /*01e0*/ 	.word	0x00000003
        /*01e4*/ 	.word	0x00000000
        /*01e8*/ 	.short	0x010a
        /*01ea*/ 	.byte	0x3f
	.zero		1


	//   ....[22]....
        /*01ec*/ 	.word	0x0000c0c0
        /*01f0*/ 	.word	0x00000003
        /*01f4*/ 	.word	0x00000000
        /*01f8*/ 	.short	0x010a
        /*01fa*/ 	.byte	0x3f
	.zero		1


	//   ....[23]....
        /*01fc*/ 	.word	0x0000c110
        /*0200*/ 	.word	0x00000005
        /*0204*/ 	.word	0x00000000
        /*0208*/ 	.short	0x010a
        /*020a*/ 	.byte	0x3f
	.zero		1


	//   ....[24]....
        /*020c*/ 	.word	0x0000c1e0
        /*0210*/ 	.word	0x00000014
        /*0214*/ 	.word	0x00000020
        /*0218*/ 	.short	0x010a
        /*021a*/ 	.byte	0x3f
	.zero		1


	//   ....[25]....
        /*021c*/ 	.word	0x0000c2b0
        /*0220*/ 	.word	0x00000007
        /*0224*/ 	.word	0x00000000
        /*0228*/ 	.short	0x010a
        /*022a*/ 	.byte	0x3f
	.zero		1


	//   ....[26]....
        /*022c*/ 	.word	0x0000c300
        /*0230*/ 	.word	0x00000008
        /*0234*/ 	.word	0x00000000
        /*0238*/ 	.short	0x010a
        /*023a*/ 	.byte	0x3f
	.zero		1


	//   ....[27]....
        /*023c*/ 	.word	0x0000c350
        /*0240*/ 	.word	0x0000000b
        /*0244*/ 	.word	0x00000000
        /*0248*/ 	.short	0x010a
        /*024a*/ 	.byte	0x3f
	.zero		1


	//----- nvinfo : EIATTR_NUM_MBARRIERS
	.align		4
.L_35:
        /*024c*/ 	.byte	0x03, 0x38
        /*024e*/ 	.short	0x000a


	//----- nvinfo : EIATTR_EXIT_INSTR_OFFSETS
	.align		4
        /*0250*/ 	.byte	0x04, 0x1c
        /*0252*/ 	.short	(.L_37 - .L_36)


	//   ....[0]....
.L_36:
        /*0254*/ 	.word	0x00000950


	//   ....[1]....
        /*0258*/ 	.word	0x00001170


	//   ....[2]....
        /*025c*/ 	.word	0x0000aaf0


	//   ....[3]....
        /*0260*/ 	.word	0x0000b050


	//   ....[4]....
        /*0264*/ 	.word	0x0000c0b0


	//----- nvinfo : EIATTR_MAX_THREADS
	.align		4
.L_37:
        /*0268*/ 	.byte	0x04, 0x05
        /*026a*/ 	.short	(.L_39 - .L_38)
.L_38:
        /*026c*/ 	.word	0x00000180
        /*0270*/ 	.word	0x00000001
        /*0274*/ 	.word	0x00000001


	//----- nvinfo : EIATTR_CRS_STACK_SIZE
	.align		4
.L_39:
        /*0278*/ 	.byte	0x04, 0x1e
        /*027a*/ 	.short	(.L_41 - .L_40)
.L_40:
        /*027c*/ 	.word	0x00000000


	//----- nvinfo : EIATTR_CBANK_PARAM_SIZE
	.align		4
.L_41:
        /*0280*/ 	.byte	0x03, 0x19
        /*0282*/ 	.short	0x0470


	//----- nvinfo : EIATTR_PARAM_CBANK
	.align		4
        /*0284*/ 	.byte	0x04, 0x0a
        /*0286*/ 	.short	(.L_43 - .L_42)
	.align		4
.L_42:
        /*0288*/ 	.word	index@(.nv.constant0._ZN7cutlass13device_kernelINS_4gemm6kernel13GemmUniversalIN4cute5tupleIJiiiiEEENS1_10collective13CollectiveMmaINS1_34MainloopSm90TmaGmmaWarpSpecializedILi4ENS5_IJNS4_1CILi2EEENSA_ILi1EEESC_EEENS1_35KernelTmaWarpSpecializedCooperativeEEENS5_IJNSA_ILi256EEENSA_ILi128EEENSA_ILi32EEEEEENS_10tfloat32_tENS5_IJlSC_lEEESK_SL_NS4_8TiledMMAINS4_8MMA_AtomIJNS4_4SM904GMMA30MMA_64x128x8_F32TF32TF32_SS_TNILNSP_7ScaleInE1ELSR_1EEEEEENS4_6LayoutISD_NS5_IJSC_NSA_ILi0EEESV_EEEEENS5_IJNS4_10UnderscoreESY_SY_EEEEENS4_13SM90_TMA_LOADENS4_14ComposedLayoutINS4_7SwizzleILi3ELi4ELi3EEENS4_18smem_ptr_flag_bitsILi32EEENSU_INS5_IJNSA_ILi8EEESI_EEENS5_IJSI_SC_EEEEEEEvNS4_8identityENS4_23SM90_TMA_LOAD_MULTICASTES1B_vS1C_EENS_8epilogue10collective6detail29Sm90TmaWarpSpecializedAdapterINS1G_15DefaultEpilogueISK_SL_SL_NS1F_6thread17LinearCombinationISK_Li1EffLNS1K_9ScaleType4KindE0ELNS_15FloatRoundStyleE2ESK_EENS1_15EpilogueDefaultEEEEEvvEEEEvNT_6ParamsE)
        /*028c*/ 	.short	0x0210
        /*028e*/ 	.short	0x0470


	//----- nvinfo : EIATTR_SW_WAR
	.align		4
.L_43:
        /*0290*/ 	.byte	0x04, 0x36
        /*0292*/ 	.short	(.L_45 - .L_44)
.L_44:
        /*0294*/ 	.word	0x00000008
.L_45:


//--------------------- .nv.callgraph             --------------------------
	.section	.nv.callgraph,"",@"SHT_CUDA_CALLGRAPH"
	.align	4
	.sectionentsize	8
	.align		4
        /*0000*/ 	.word	0x00000000
	.align		4
        /*0004*/ 	.word	0xffffffff
	.align		4
        /*0008*/ 	.word	index@(_ZN7cutlass13device_kernelINS_4gemm6kernel13GemmUniversalIN4cute5tupleIJiiiiEEENS1_10collective13CollectiveMmaINS1_34MainloopSm90TmaGmmaWarpSpecializedILi4ENS5_IJNS4_1CILi2EEENSA_ILi1EEESC_EEENS1_35KernelTmaWarpSpecializedCooperativeEEENS5_IJNSA_ILi256EEENSA_ILi128EEENSA_ILi32EEEEEENS_10tfloat32_tENS5_IJlSC_lEEESK_SL_NS4_8TiledMMAINS4_8MMA_AtomIJNS4_4SM904GMMA30MMA_64x128x8_F32TF32TF32_SS_TNILNSP_7ScaleInE1ELSR_1EEEEEENS4_6LayoutISD_NS5_IJSC_NSA_ILi0EEESV_EEEEENS5_IJNS4_10UnderscoreESY_SY_EEEEENS4_13SM90_TMA_LOADENS4_14ComposedLayoutINS4_7SwizzleILi3ELi4ELi3EEENS4_18smem_ptr_flag_bitsILi32EEENSU_INS5_IJNSA_ILi8EEESI_EEENS5_IJSI_SC_EEEEEEEvNS4_8identityENS4_23SM90_TMA_LOAD_MULTICASTES1B_vS1C_EENS_8epilogue10collective6detail29Sm90TmaWarpSpecializedAdapterINS1G_15DefaultEpilogueISK_SL_SL_NS1F_6thread17LinearCombinationISK_Li1EffLNS1K_9ScaleType4KindE0ELNS_15FloatRoundStyleE2ESK_EENS1_15EpilogueDefaultEEEEEvvEEEEvNT_6ParamsE)
	.align		4
        /*000c*/ 	.word	index@(__assertfail)
	.align		4
        /*0010*/ 	.word	0x00000000
	.align		4
        /*0014*/ 	.word	0xfffffffe
	.align		4
        /*0018*/ 	.word	0x00000000
	.align		4
        /*001c*/ 	.word	0xfffffffd
	.align		4
        /*0020*/ 	.word	0x00000000
	.align		4
        /*0024*/ 	.word	0xfffffffc


//--------------------- .nv.constant4             --------------------------
	.section	.nv.constant4,"a",@progbits
	.align	8
	.align		8
.nv.constant4:
        /*0000*/ 	.dword	__assertfail
	.align		8
        /*0008*/ 	.dword	__unnamed_1
	.align		8
        /*0010*/ 	.dword	_ZN39_INTERNAL_450d36c6_4_k_cu_131868e4_68334cuda3std3__45__cpo5beginE
	.align		8
        /*0018*/ 	.dword	_ZN39_INTERNAL_450d36c6_4_k_cu_131868e4_68334cuda3std3__45__cpo3endE
	.align		8
        /*0020*/ 	.dword	_ZN39_INTERNAL_450d36c6_4_k_cu_131868e4_68334cuda3std3__45__cpo6cbeginE
	.align		8
        /*0028*/ 	.dword	_ZN39_INTERNAL_450d36c6_4_k_cu_131868e4_68334cuda3std3__45__cpo4cendE
	.align		8
        /*0030*/ 	.dword	_ZN39_INTERNAL_450d36c6_4_k_cu_131868e4_68334cuda3std3__441_GLOBAL__N__450d36c6_4_k_cu_131868e4_68336ignoreE
	.align		8
        /*0038*/ 	.dword	_ZN39_INTERNAL_450d36c6_4_k_cu_131868e4_68334cuda3std3__419piecewise_constructE
	.align		8
        /*0040*/ 	.dword	_ZN39_INTERNAL_450d36c6_4_k_cu_131868e4_68334cuda3std3__48in_placeE
	.align		8
        /*0048*/ 	.dword	_ZN39_INTERNAL_450d36c6_4_k_cu_131868e4_68334cuda3std6ranges3__45__cpo4swapE
	.align		8
        /*0050*/ 	.dword	_ZN39_INTERNAL_450d36c6_4_k_cu_131868e4_68334cuda3std6ranges3__45__cpo9iter_moveE
	.align		8
        /*0058*/ 	.dword	_ZN39_INTERNAL_450d36c6_4_k_cu_131868e4_68334cute7productE
	.align		8
        /*0060*/ 	.dword	_ZN39_INTERNAL_450d36c6_4_k_cu_131868e4_68334cute1_E
	.align		8
        /*0068*/ 	.dword	$str$22
	.align		8
        /*0070*/ 	.dword	$str$23


//--------------------- .text._ZN7cutlass13device_kernelINS_4gemm6kernel13GemmUniversalIN4cute5tupleIJiiiiEEENS1_10collective13CollectiveMmaINS1_34MainloopSm90TmaGmmaWarpSpecializedILi4ENS5_IJNS4_1CILi2EEENSA_ILi1EEESC_EEENS1_35KernelTmaWarpSpecializedCooperativeEEENS5_IJNSA_ILi256EEENSA_ILi128EEENSA_ILi32EEEEEENS_10tfloat32_tENS5_IJlSC_lEEESK_SL_NS4_8TiledMMAINS4_8MMA_AtomIJNS4_4SM904GMMA30MMA_64x128x8_F32TF32TF32_SS_TNILNSP_7ScaleInE1ELSR_1EEEEEENS4_6LayoutISD_NS5_IJSC_NSA_ILi0EEESV_EEEEENS5_IJNS4_10UnderscoreESY_SY_EEEEENS4_13SM90_TMA_LOADENS4_14ComposedLayoutINS4_7SwizzleILi3ELi4ELi3EEENS4_18smem_ptr_flag_bitsILi32EEENSU_INS5_IJNSA_ILi8EEESI_EEENS5_IJSI_SC_EEEEEEEvNS4_8identityENS4_23SM90_TMA_LOAD_MULTICASTES1B_vS1C_EENS_8epilogue10collective6detail29Sm90TmaWarpSpecializedAdapterINS1G_15DefaultEpilogueISK_SL_SL_NS1F_6thread17LinearCombinationISK_Li1EffLNS1K_9ScaleType4KindE0ELNS_15FloatRoundStyleE2ESK_EENS1_15EpilogueDefaultEEEEEvvEEEEvNT_6ParamsE --------------------------
	.section	.text._ZN7cutlass13device_kernelINS_4gemm6kernel13GemmUniversalIN4cute5tupleIJiiiiEEENS1_10collective13CollectiveMmaINS1_34MainloopSm90TmaGmmaWarpSpecializedILi4ENS5_IJNS4_1CILi2EEENSA_ILi1EEESC_EEENS1_35KernelTmaWarpSpecializedCooperativeEEENS5_IJNSA_ILi256EEENSA_ILi128EEENSA_ILi32EEEEEENS_10tfloat32_tENS5_IJlSC_lEEESK_SL_NS4_8TiledMMAINS4_8MMA_AtomIJNS4_4SM904GMMA30MMA_64x128x8_F32TF32TF32_SS_TNILNSP_7ScaleInE1ELSR_1EEEEEENS4_6LayoutISD_NS5_IJSC_NSA_ILi0EEESV_EEEEENS5_IJNS4_10UnderscoreESY_SY_EEEEENS4_13SM90_TMA_LOADENS4_14ComposedLayoutINS4_7SwizzleILi3ELi4ELi3EEENS4_18smem_ptr_flag_bitsILi32EEENSU_INS5_IJNSA_ILi8EEESI_EEENS5_IJSI_SC_EEEEEEEvNS4_8identityENS4_23SM90_TMA_LOAD_MULTICASTES1B_vS1C_EENS_8epilogue10collective6detail29Sm90TmaWarpSpecializedAdapterINS1G_15DefaultEpilogueISK_SL_SL_NS1F_6thread17LinearCombinationISK_Li1EffLNS1K_9ScaleType4KindE0ELNS_15FloatRoundStyleE2ESK_EENS1_15EpilogueDefaultEEEEEvvEEEEvNT_6ParamsE,"ax",@progbits
	.align	128
.text._ZN7cutlass13device_kernelINS_4gemm6kernel13GemmUniversalIN4cute5tupleIJiiiiEEENS1_10collective13CollectiveMmaINS1_34MainloopSm90TmaGmmaWarpSpecializedILi4ENS5_IJNS4_1CILi2EEENSA_ILi1EEESC_EEENS1_35KernelTmaWarpSpecializedCooperativeEEENS5_IJNSA_ILi256EEENSA_ILi128EEENSA_ILi32EEEEEENS_10tfloat32_tENS5_IJlSC_lEEESK_SL_NS4_8TiledMMAINS4_8MMA_AtomIJNS4_4SM904GMMA30MMA_64x128x8_F32TF32TF32_SS_TNILNSP_7ScaleInE1ELSR_1EEEEEENS4_6LayoutISD_NS5_IJSC_NSA_ILi0EEESV_EEEEENS5_IJNS4_10UnderscoreESY_SY_EEEEENS4_13SM90_TMA_LOADENS4_14ComposedLayoutINS4_7SwizzleILi3ELi4ELi3EEENS4_18smem_ptr_flag_bitsILi32EEENSU_INS5_IJNSA_ILi8EEESI_EEENS5_IJSI_SC_EEEEEEEvNS4_8identityENS4_23SM90_TMA_LOAD_MULTICASTES1B_vS1C_EENS_8epilogue10collective6detail29Sm90TmaWarpSpecializedAdapterINS1G_15DefaultEpilogueISK_SL_SL_NS1F_6thread17LinearCombinationISK_Li1EffLNS1K_9ScaleType4KindE0ELNS_15FloatRoundStyleE2ESK_EENS1_15EpilogueDefaultEEEEEvvEEEEvNT_6ParamsE:
        .type           _ZN7cutlass13device_kernelINS_4gemm6kernel13GemmUniversalIN4cute5tupleIJiiiiEEENS1_10collective13CollectiveMmaINS1_34MainloopSm90TmaGmmaWarpSpecializedILi4ENS5_IJNS4_1CILi2EEENSA_ILi1EEESC_EEENS1_35KernelTmaWarpSpecializedCooperativeEEENS5_IJNSA_ILi256EEENSA_ILi128EEENSA_ILi32EEEEEENS_10tfloat32_tENS5_IJlSC_lEEESK_SL_NS4_8TiledMMAINS4_8MMA_AtomIJNS4_4SM904GMMA30MMA_64x128x8_F32TF32TF32_SS_TNILNSP_7ScaleInE1ELSR_1EEEEEENS4_6LayoutISD_NS5_IJSC_NSA_ILi0EEESV_EEEEENS5_IJNS4_10UnderscoreESY_SY_EEEEENS4_13SM90_TMA_LOADENS4_14ComposedLayoutINS4_7SwizzleILi3ELi4ELi3EEENS4_18smem_ptr_flag_bitsILi32EEENSU_INS5_IJNSA_ILi8EEESI_EEENS5_IJSI_SC_EEEEEEEvNS4_8identityENS4_23SM90_TMA_LOAD_MULTICASTES1B_vS1C_EENS_8epilogue10collective6detail29Sm90TmaWarpSpecializedAdapterINS1G_15DefaultEpilogueISK_SL_SL_NS1F_6thread17LinearCombinationISK_Li1EffLNS1K_9ScaleType4KindE0ELNS_15FloatRoundStyleE2ESK_EENS1_15EpilogueDefaultEEEEEvvEEEEvNT_6ParamsE,@function
        .size           _ZN7cutlass13device_kernelINS_4gemm6kernel13GemmUniversalIN4cute5tupleIJiiiiEEENS1_10collective13CollectiveMmaINS1_34MainloopSm90TmaGmmaWarpSpecializedILi4ENS5_IJNS4_1CILi2EEENSA_ILi1EEESC_EEENS1_35KernelTmaWarpSpecializedCooperativeEEENS5_IJNSA_ILi256EEENSA_ILi128EEENSA_ILi32EEEEEENS_10tfloat32_tENS5_IJlSC_lEEESK_SL_NS4_8TiledMMAINS4_8MMA_AtomIJNS4_4SM904GMMA30MMA_64x128x8_F32TF32TF32_SS_TNILNSP_7ScaleInE1ELSR_1EEEEEENS4_6LayoutISD_NS5_IJSC_NSA_ILi0EEESV_EEEEENS5_IJNS4_10UnderscoreESY_SY_EEEEENS4_13SM90_TMA_LOADENS4_14ComposedLayoutINS4_7SwizzleILi3ELi4ELi3EEENS4_18smem_ptr_flag_bitsILi32EEENSU_INS5_IJNSA_ILi8EEESI_EEENS5_IJSI_SC_EEEEEEEvNS4_8identityENS4_23SM90_TMA_LOAD_MULTICASTES1B_vS1C_EENS_8epilogue10collective6detail29Sm90TmaWarpSpecializedAdapterINS1G_15DefaultEpilogueISK_SL_SL_NS1F_6thread17LinearCombinationISK_Li1EffLNS1K_9ScaleType4KindE0ELNS_15FloatRoundStyleE2ESK_EENS1_15EpilogueDefaultEEEEEvvEEEEvNT_6ParamsE,(.L_x_323 - _ZN7cutlass13device_kernelINS_4gemm6kernel13GemmUniversalIN4cute5tupleIJiiiiEEENS1_10collective13CollectiveMmaINS1_34MainloopSm90TmaGmmaWarpSpecializedILi4ENS5_IJNS4_1CILi2EEENSA_ILi1EEESC_EEENS1_35KernelTmaWarpSpecializedCooperativeEEENS5_IJNSA_ILi256EEENSA_ILi128EEENSA_ILi32EEEEEENS_10tfloat32_tENS5_IJlSC_lEEESK_SL_NS4_8TiledMMAINS4_8MMA_AtomIJNS4_4SM904GMMA30MMA_64x128x8_F32TF32TF32_SS_TNILNSP_7ScaleInE1ELSR_1EEEEEENS4_6LayoutISD_NS5_IJSC_NSA_ILi0EEESV_EEEEENS5_IJNS4_10UnderscoreESY_SY_EEEEENS4_13SM90_TMA_LOADENS4_14ComposedLayoutINS4_7SwizzleILi3ELi4ELi3EEENS4_18smem_ptr_flag_bitsILi32EEENSU_INS5_IJNSA_ILi8EEESI_EEENS5_IJSI_SC_EEEEEEEvNS4_8identityENS4_23SM90_TMA_LOAD_MULTICASTES1B_vS1C_EENS_8epilogue10collective6detail29Sm90TmaWarpSpecializedAdapterINS1G_15DefaultEpilogueISK_SL_SL_NS1F_6thread17LinearCombinationISK_Li1EffLNS1K_9ScaleType4KindE0ELNS_15FloatRoundStyleE2ESK_EENS1_15EpilogueDefaultEEEEEvvEEEEvNT_6ParamsE)
        .other          _ZN7cutlass13device_kernelINS_4gemm6kernel13GemmUniversalIN4cute5tupleIJiiiiEEENS1_10collective13CollectiveMmaINS1_34MainloopSm90TmaGmmaWarpSpecializedILi4ENS5_IJNS4_1CILi2EEENSA_ILi1EEESC_EEENS1_35KernelTmaWarpSpecializedCooperativeEEENS5_IJNSA_ILi256EEENSA_ILi128EEENSA_ILi32EEEEEENS_10tfloat32_tENS5_IJlSC_lEEESK_SL_NS4_8TiledMMAINS4_8MMA_AtomIJNS4_4SM904GMMA30MMA_64x128x8_F32TF32TF32_SS_TNILNSP_7ScaleInE1ELSR_1EEEEEENS4_6LayoutISD_NS5_IJSC_NSA_ILi0EEESV_EEEEENS5_IJNS4_10UnderscoreESY_SY_EEEEENS4_13SM90_TMA_LOADENS4_14ComposedLayoutINS4_7SwizzleILi3ELi4ELi3EEENS4_18smem_ptr_flag_bitsILi32EEENSU_INS5_IJNSA_ILi8EEESI_EEENS5_IJSI_SC_EEEEEEEvNS4_8identityENS4_23SM90_TMA_LOAD_MULTICASTES1B_vS1C_EENS_8epilogue10collective6detail29Sm90TmaWarpSpecializedAdapterINS1G_15DefaultEpilogueISK_SL_SL_NS1F_6thread17LinearCombinationISK_Li1EffLNS1K_9ScaleType4KindE0ELNS_15FloatRoundStyleE2ESK_EENS1_15EpilogueDefaultEEEEEvvEEEEvNT_6ParamsE,@"STO_CUDA_ENTRY STV_DEFAULT"
_ZN7cutlass13device_kernelINS_4gemm6kernel13GemmUniversalIN4cute5tupleIJiiiiEEENS1_10collective13CollectiveMmaINS1_34MainloopSm90TmaGmmaWarpSpecializedILi4ENS5_IJNS4_1CILi2EEENSA_ILi1EEESC_EEENS1_35KernelTmaWarpSpecializedCooperativeEEENS5_IJNSA_ILi256EEENSA_ILi128EEENSA_ILi32EEEEEENS_10tfloat32_tENS5_IJlSC_lEEESK_SL_NS4_8TiledMMAINS4_8MMA_AtomIJNS4_4SM904GMMA30MMA_64x128x8_F32TF32TF32_SS_TNILNSP_7ScaleInE1ELSR_1EEEEEENS4_6LayoutISD_NS5_IJSC_NSA_ILi0EEESV_EEEEENS5_IJNS4_10UnderscoreESY_SY_EEEEENS4_13SM90_TMA_LOADENS4_14ComposedLayoutINS4_7SwizzleILi3ELi4ELi3EEENS4_18smem_ptr_flag_bitsILi32EEENSU_INS5_IJNSA_ILi8EEESI_EEENS5_IJSI_SC_EEEEEEEvNS4_8identityENS4_23SM90_TMA_LOAD_MULTICASTES1B_vS1C_EENS_8epilogue10collective6detail29Sm90TmaWarpSpecializedAdapterINS1G_15DefaultEpilogueISK_SL_SL_NS1F_6thread17LinearCombinationISK_Li1EffLNS1K_9ScaleType4KindE0ELNS_15FloatRoundStyleE2ESK_EENS1_15EpilogueDefaultEEEEEvvEEEEvNT_6ParamsE:
[----:B------:R-:W0:Y:S01]  /*0000*/  LDC R1, c[0x0][0x28] ;  /* 0x00000a00ff017b82 */ /* 0x000e220000000800 */
[----:B------:R-:W1:Y:S01]  /*0010*/  S2R R18, SR_TID.X ;  /* 0x0000000000127919 */ /* 0x000e620000002100 */
[----:B------:R-:W-:Y:S01]  /*0020*/  ELECT P0, URZ, PT ;  /* 0x00000000003f782f */ /* 0x000fe20003800000 */
[----:B------:R-:W-:Y:S01]  /*0030*/  BSSY B0, `(.L_x_0) ;  /* 0x000000f000007945 */ /* 0x000fe20003800000 */
[--C-:B-1----:R-:W-:Y:S02]  /*0040*/  SHF.R.U32.HI R0, RZ, 0x5, R18.reuse ;  /* 0x00000005ff007819 */ /* 0x102fe40000011612 */
[----:B------:R-:W-:-:S03]  /*0050*/  SHF.R.U32.HI R3, RZ, 0x7, R18 ;  /* 0x00000007ff037819 */ /* 0x000fc60000011612 */
[----:B------:R-:W1:Y:S04]  /*0060*/  SHFL.IDX PT, R2, R0, RZ, 0x1f ;  /* 0x00001fff00027589 */ /* 0x000e6800000e0000 */
[----:B------:R2:W3:Y:S01]  /*0070*/  SHFL.IDX PT, R5, R3, RZ, 0x1f ;  /* 0x00001fff03057589 */ /* 0x0004e200000e0000 */
[----:B-1----:R-:W-:-:S13]  /*0080*/  ISETP.NE.OR P0, PT, R2, RZ, !P0 ;  /* 0x000000ff0200720c */ /* 0x002fda0004705670 */
[----:B0-23--:R-:W-:Y:S05]  /*0090*/  @P0 BRA `(.L_x_1) ;  /* 0x0000000000200947 */ /* 0x00dfea0003800000 */
[----:B------:R-:W-:Y:S02]  /*00a0*/  ULDC.64 UR4, c[0x0][0x198] ;  /* 0x0000660000047ab9 */ /* 0x000fe40000000a00 */
[----:B------:R-:W-:Y:S02]  /*00b0*/  UIADD3 UR6, UP0, UR4, 0xf0, URZ ;  /* 0x000000f004067890 */ /* 0x000fe4000ff1e03f */
[----:B------:R-:W-:Y:S02]  /*00c0*/  UIADD3 UR4, UP1, UR4, 0x1f0, URZ ;  /* 0x000001f004047890 */ /* 0x000fe4000ff3e03f */
[----:B------:R-:W-:Y:S02]  /*00d0*/  UIADD3.X UR7, URZ, UR5, URZ, UP0, !UPT ;  /* 0x000000053f077290 */ /* 0x000fe400087fe43f */
[----:B------:R-:W-:-:S07]  /*00e0*/  UIADD3.X UR5, URZ, UR5, URZ, UP1, !UPT ;  /* 0x000000053f057290 */ /* 0x000fce0008ffe43f */
[----:B------:R0:W-:Y:S02]  /*00f0*/  UTMACCTL.PF [UR6] ;  /* 0x00000000060079b9 */ /* 0x0001e40008040000 */
[----:B------:R0:W-:Y:S02]  /*0100*/  UTMACCTL.PF [UR4] ;  /* 0x00000000040079b9 */ /* 0x0001e40008040000 */
[----:B0-----:R-:W-:Y:S01]  /*0110*/  NOP ;  /* 0x0000000000007918 */ /* 0x001fe20000000000 */
.L_x_1:
[----:B------:R-:W-:Y:S05]  /*0120*/  BSYNC B0 ;  /* 0x0000000000007941 */ /* 0x000fea0003800000 */
.L_x_0:
[----:B------:R-:W0:Y:S02]  /*0130*/  SHFL.IDX PT, R3, R0, RZ, 0x1f ;  /* 0x00001fff00037589 */ /* 0x000e2400000e0000 */
[----:B0-----:R-:W-:-:S13]  /*0140*/  ISETP.NE.AND P0, PT, R3, RZ, PT ;  /* 0x000000ff0300720c */ /* 0x001fda0003f05270 */
[----:B------:R-:W-:Y:S05]  /*0150*/  @P0 BRA `(.L_x_2) ;  /* 0x0000000000580947 */ /* 0x000fea0003800000 */
[----:B------:R-:W0:Y:S01]  /*0160*/  S2UR UR8, SR_CgaCtaId ;  /* 0x00000000000879c3 */ /* 0x000e220000008800 */
[----:B------:R-:W-:Y:S01]  /*0170*/  UMOV UR4, 0x400 ;  /* 0x0000040000047882 */ /* 0x000fe20000000000 */
[----:B------:R-:W-:Y:S01]  /*0180*/  UMOV UR5, 0x1 ;  /* 0x0000000100057882 */ /* 0x000fe20000000000 */
[----:B------:R-:W-:Y:S01]  /*0190*/  UMOV UR6, 0x4 ;  /* 0x0000000400067882 */ /* 0x000fe20000000000 */
[----:B------:R-:W-:Y:S01]  /*01a0*/  ELECT P0, URZ, PT ;  /* 0x00000000003f782f */ /* 0x000fe20003800000 */
[----:B------:R-:W-:-:S04]  /*01b0*/  UIADD3 UR6, -UR6, 0x100000, URZ ;  /* 0x0010000006067890 */ /* 0x000fc8000fffe13f */
[----:B------:R-:W-:Y:S02]  /*01c0*/  USHF.L.U32 UR7, UR6, 0xb, URZ ;  /* 0x0000000b06077899 */ /* 0x000fe4000800063f */
[----:B------:R-:W-:Y:S02]  /*01d0*/  USHF.L.U32 UR6, UR6, 0x1, URZ ;  /* 0x0000000106067899 */ /* 0x000fe4000800063f */
[----:B0-----:R-:W-:Y:S02]  /*01e0*/  ULEA UR8, UR8, UR4, 0x18 ;  /* 0x0000000408087291 */ /* 0x001fe4000f8ec03f */
[----:B------:R-:W-:-:S04]  /*01f0*/  UIADD3 UR4, -UR5, 0x100000, URZ ;  /* 0x0010000005047890 */ /* 0x000fc8000fffe13f */
[----:B------:R-:W-:Y:S02]  /*0200*/  USHF.L.U32 UR5, UR4, 0xb, URZ ;  /* 0x0000000b04057899 */ /* 0x000fe4000800063f */
[----:B------:R-:W-:Y:S01]  /*0210*/  USHF.L.U32 UR4, UR4, 0x1, URZ ;  /* 0x0000000104047899 */ /* 0x000fe2000800063f */
[----:B------:R-:W0:Y:S11]  /*0220*/  FENCE.VIEW.ASYNC.S ;  /* 0x00000000000073c6 */ /* 0x000e360000000000 */
[----:B0-----:R0:W1:Y:S01]  /*0230*/  SYNCS.EXCH.64 URZ, [UR8], UR4 ;  /* 0x00000004083f75b2 */ /* 0x0010620008000100 */
[----:B------:R0:W2:Y:S01]  /*0240*/  SYNCS.EXCH.64 URZ, [UR8+0x20], UR6 ;  /* 0x00002006083f75b2 */ /* 0x0000a20008000100 */
[----:B------:R0:W3:Y:S01]  /*0250*/  SYNCS.EXCH.64 URZ, [UR8+0x8], UR4 ;  /* 0x00000804083f75b2 */ /* 0x0000e20008000100 */
[----:B------:R0:W4:Y:S01]  /*0260*/  SYNCS.EXCH.64 URZ, [UR8+0x28], UR6 ;  /* 0x00002806083f75b2 */ /* 0x0001220008000100 */
[----:B------:R0:W0:Y:S01]  /*0270*/  SYNCS.EXCH.64 URZ, [UR8+0x10], UR4 ;  /* 0x00001004083f75b2 */ /* 0x0000220008000100 */
[----:B------:R0:W0:Y:S01]  /*0280*/  SYNCS.EXCH.64 URZ, [UR8+0x30], UR6 ;  /* 0x00003006083f75b2 */ /* 0x0000220008000100 */
[----:B------:R0:W0:Y:S01]  /*0290*/  SYNCS.EXCH.64 URZ, [UR8+0x18], UR4 ;  /* 0x00001804083f75b2 */ /* 0x0000220008000100 */
[----:B------:R0:W0:Y:S01]  /*02a0*/  SYNCS.EXCH.64 URZ, [UR8+0x38], UR6 ;  /* 0x00003806083f75b2 */ /* 0x0000220008000100 */
[----:B------:R-:W-:Y:S01]  /*02b0*/  NOP ;  /* 0x0000000000007918 */ /* 0x000fe20000000000 */
.L_x_2:
[----:B------:R-:W-:Y:S01]  /*02c0*/  SHF.R.S32.HI R7, RZ, 0x1f, R18 ;  /* 0x0000001fff077819 */ /* 0x000fe20000011412 */
[----:B------:R-:W5:Y:S01]  /*02d0*/  SHFL.IDX PT, R0, R0, RZ, 0x1f ;  /* 0x00001fff00007589 */ /* 0x000f6200000e0000 */
[----:B0-----:R-:W0:Y:S01]  /*02e0*/  S2UR UR8, SR_CTAID.X ;  /* 0x00000000000879c3 */ /* 0x001e220000002500 */
[----:B------:R-:W-:Y:S02]  /*02f0*/  ELECT P0, URZ, PT ;  /* 0x00000000003f782f */ /* 0x000fe40003800000 */
[----:B------:R-:W-:Y:S01]  /*0300*/  LEA.HI R7, R7, R18, RZ, 0x7 ;  /* 0x0000001207077211 */ /* 0x000fe200078f38ff */
[----:B------:R-:W1:Y:S01]  /*0310*/  S2R R4, SR_CTAID.Y ;  /* 0x0000000000047919 */ /* 0x000e620000002600 */
[----:B------:R-:W-:Y:S01]  /*0320*/  SHF.R.S32.HI R8, RZ, 0x1f, R3 ;  /* 0x0000001fff087819 */ /* 0x000fe20000011403 */
[----:B------:R-:W-:Y:S01]  /*0330*/  ULDC UR4, c[0x0][0x150] ;  /* 0x0000540000047ab9 */ /* 0x000fe20000000800 */
[----:B------:R-:W-:Y:S01]  /*0340*/  LOP3.LUT R7, R7, 0xffffff80, RZ, 0xc0, !PT ;  /* 0xffffff8007077812 */ /* 0x000fe200078ec0ff */
[----:B------:R-:W-:Y:S01]  /*0350*/  NOP ;  /* 0x0000000000007918 */ /* 0x000fe20000000000 */
[----:B------:R-:W-:Y:S01]  /*0360*/  LEA.HI R8, R8, R3, RZ, 0x2 ;  /* 0x0000000308087211 */ /* 0x000fe200078f10ff */
[----:B------:R-:W2:Y:S01]  /*0370*/  LDC R10, c[0x0][0x144] ;  /* 0x00005100ff0a7b82 */ /* 0x000ea20000000800 */
[----:B------:R-:W-:Y:S01]  /*0380*/  NOP ;  /* 0x0000000000007918 */ /* 0x000fe20000000000 */
[----:B------:R-:W-:Y:S01]  /*0390*/  IMAD.IADD R6, R18, 0x1, -R7 ;  /* 0x0000000112067824 */ /* 0x000fe200078e0a07 */
[----:B------:R-:W-:Y:S01]  /*03a0*/  LOP3.LUT R8, R8, 0x3ffffffc, RZ, 0xc0, !PT ;  /* 0x3ffffffc08087812 */ /* 0x000fe200078ec0ff */
[----:B------:R-:W-:Y:S01]  /*03b0*/  IMAD.MOV.U32 R22, RZ, RZ, 0x1 ;  /* 0x00000001ff167424 */ /* 0x000fe200078e00ff */
[----:B------:R-:W-:-:S02]  /*03c0*/  ISETP.NE.AND P3, PT, R5, RZ, PT ;  /* 0x000000ff0500720c */ /* 0x000fc40003f65270 */
[----:B------:R-:W-:Y:S01]  /*03d0*/  SHF.R.S32.HI R7, RZ, 0x1f, R6 ;  /* 0x0000001fff077819 */ /* 0x000fe20000011406 */
[----:B------:R-:W-:Y:S01]  /*03e0*/  IMAD.IADD R8, R3, 0x1, -R8 ;  /* 0x0000000103087824 */ /* 0x000fe200078e0a08 */
[----:B------:R-:W3:Y:S02]  /*03f0*/  LDC R13, c[0x0][0x140] ;  /* 0x00005000ff0d7b82 */ /* 0x000ee40000000800 */
[----:B------:R-:W-:Y:S02]  /*0400*/  LEA.HI R7, R7, R6, RZ, 0x3 ;  /* 0x0000000607077211 */ /* 0x000fe400078f18ff */
[----:B-----5:R-:W-:Y:S02]  /*0410*/  ISETP.NE.OR P0, PT, R0, RZ, !P0 ;  /* 0x000000ff0000720c */ /* 0x020fe40004705670 */
[--C-:B------:R-:W-:Y:S02]  /*0420*/  SHF.R.S32.HI R0, RZ, 0x3, R7.reuse ;  /* 0x00000003ff007819 */ /* 0x100fe40000011407 */
[----:B------:R-:W-:-:S02]  /*0430*/  SHF.R.S32.HI R7, RZ, 0x1f, R7 ;  /* 0x0000001fff077819 */ /* 0x000fc40000011407 */
[----:B0-----:R-:W-:Y:S02]  /*0440*/  I2FP.F32.U32 R9, UR8 ;  /* 0x0000000800097c45 */ /* 0x001fe40008201000 */
[----:B------:R-:W-:-:S03]  /*0450*/  LEA.HI R7, R7, R0, RZ, 0x2 ;  /* 0x0000000007077211 */ /* 0x000fc600078f10ff */
[----:B------:R-:W-:Y:S01]  /*0460*/  FMUL R9, R9, UR4 ;  /* 0x0000000409097c20 */ /* 0x000fe20008400000 */
[----:B------:R-:W-:Y:S01]  /*0470*/  LOP3.LUT R7, R7, 0xfffffffc, RZ, 0xc0, !PT ;  /* 0xfffffffc07077812 */ /* 0x000fe200078ec0ff */
[----:B------:R-:W-:Y:S01]  /*0480*/  VOTEU.ALL UP0, P0 ;  /* 0x00000000003f7886 */ /* 0x000fe20000000000 */
[----:B-1----:R-:W-:Y:S01]  /*0490*/  I2FP.F32.U32 R3, R4 ;  /* 0x0000000400037245 */ /* 0x002fe20000201000 */
[----:B------:R-:W-:Y:S01]  /*04a0*/  ULDC UR4, c[0x0][0x154] ;  /* 0x0000550000047ab9 */ /* 0x000fe20000000800 */
[----:B------:R-:W-:Y:S01]  /*04b0*/  VOTEU.ALL UP1, P0 ;  /* 0x00000000003f7886 */ /* 0x000fe20000020000 */
[----:B------:R-:W0:Y:S01]  /*04c0*/  F2I.U32.TRUNC.NTZ R9, R9 ;  /* 0x0000000900097305 */ /* 0x000e22000020f000 */
[----:B------:R-:W-:Y:S01]  /*04d0*/  IMAD.IADD R7, R0, 0x1, -R7 ;  /* 0x0000000100077824 */ /* 0x000fe200078e0a07 */
[----:B------:R-:W1:Y:S01]  /*04e0*/  @!UP0 S2UR UR7, SR_CgaCtaId ;  /* 0x00000000000789c3 */ /* 0x000e620000008800 */
[----:B------:R-:W-:Y:S01]  /*04f0*/  FMUL R12, R3, UR4 ;  /* 0x00000004030c7c20 */ /* 0x000fe20008400000 */
[----:B------:R-:W-:Y:S01]  /*0500*/  UMOV UR4, 0x20 ;  /* 0x0000002000047882 */ /* 0x000fe20000000000 */
[----:B------:R-:W-:Y:S01]  /*0510*/  IMAD R8, R8, 0x4, R7 ;  /* 0x0000000408087824 */ /* 0x000fe200078e0207 */
[----:B------:R-:W-:Y:S01]  /*0520*/  @!UP0 UMOV UR6, 0x400 ;  /* 0x0000040000068882 */ /* 0x000fe20000000000 */
[----:B------:R-:W-:-:S04]  /*0530*/  @!UP0 UIADD3 UR4, -UR4, 0x100000, URZ ;  /* 0x0010000004048890 */ /* 0x000fc8000fffe13f */
[----:B------:R-:W-:Y:S02]  /*0540*/  @!UP0 USHF.L.U32 UR5, UR4, 0xb, URZ ;  /* 0x0000000b04058899 */ /* 0x000fe4000800063f */
[----:B------:R-:W-:Y:S01]  /*0550*/  @!UP0 USHF.L.U32 UR4, UR4, 0x1, URZ ;  /* 0x0000000104048899 */ /* 0x000fe2000800063f */
[----:B---3--:R-:W-:Y:S01]  /*0560*/  ISETP.EQ.U32.AND P2, PT, R13, 0x1, PT ;  /* 0x000000010d00780c */ /* 0x008fe20003f42070 */
[----:B------:R-:W3:Y:S01]  /*0570*/  F2I.U32.TRUNC.NTZ R12, R12 ;  /* 0x0000000c000c7305 */ /* 0x000ee2000020f000 */
[----:B------:R-:W-:Y:S01]  /*0580*/  LEA.HI R0, R8, R8, RZ, 0x1 ;  /* 0x0000000808007211 */ /* 0x000fe200078f08ff */
[----:B------:R-:W5:Y:S03]  /*0590*/  LDC R7, c[0x0][0x148] ;  /* 0x00005200ff077b82 */ /* 0x000f660000000800 */
[----:B------:R-:W-:Y:S01]  /*05a0*/  LOP3.LUT R11, R0, 0xfffffffe, RZ, 0xc0, !PT ;  /* 0xfffffffe000b7812 */ /* 0x000fe200078ec0ff */
[----:B0-----:R-:W-:Y:S01]  /*05b0*/  IMAD.MOV R15, RZ, RZ, -R9 ;  /* 0x000000ffff0f7224 */ /* 0x001fe200078e0a09 */
[----:B------:R-:W-:-:S03]  /*05c0*/  SHF.R.S32.HI R9, RZ, 0x1f, R2 ;  /* 0x0000001fff097819 */ /* 0x000fc60000011402 */
[----:B--2---:R-:W-:Y:S01]  /*05d0*/  IMAD R3, R10, R15, UR8 ;  /* 0x000000080a037e24 */ /* 0x004fe2000f8e020f */
[----:B------:R-:W-:Y:S01]  /*05e0*/  LEA.HI R9, R9, R2, RZ, 0x2 ;  /* 0x0000000209097211 */ /* 0x000fe200078f10ff */
[C---:B------:R-:W-:Y:S02]  /*05f0*/  IMAD.IADD R0, R8.reuse, 0x1, -R11 ;  /* 0x0000000108007824 */ /* 0x040fe400078e0a0b */
[----:B------:R-:W-:Y:S01]  /*0600*/  IMAD.SHL.U32 R11, R8, 0x4, RZ ;  /* 0x00000004080b7824 */ /* 0x000fe200078e00ff */
[----:B------:R-:W-:Y:S01]  /*0610*/  LOP3.LUT R9, R9, 0xfffffffc, RZ, 0xc0, !PT ;  /* 0xfffffffc09097812 */ /* 0x000fe200078ec0ff */
[----:B---3--:R-:W-:Y:S01]  /*0620*/  IMAD.MOV R24, RZ, RZ, -R12 ;  /* 0x000000ffff187224 */ /* 0x008fe200078e0a0c */
[----:B------:R-:W-:Y:S01]  /*0630*/  ISETP.NE.AND P4, PT, R0, R3, PT ;  /* 0x000000030000720c */ /* 0x000fe20003f85270 */
[----:B-1----:R-:W-:Y:S01]  /*0640*/  @!UP0 ULEA UR6, UR7, UR6, 0x18 ;  /* 0x0000000607068291 */ /* 0x002fe2000f8ec03f */
[----:B------:R-:W-:Y:S01]  /*0650*/  LOP3.LUT R152, R8, 0xc, R11, 0x78, !PT ;  /* 0x0000000c08987812 */ /* 0x000fe200078e780b */
[----:B------:R-:W-:Y:S01]  /*0660*/  IMAD.IADD R0, R2, 0x1, -R9 ;  /* 0x0000000102007824 */ /* 0x000fe200078e0a09 */
[----:B------:R-:W-:Y:S01]  /*0670*/  VOTEU.ALL UP0, P0 ;  /* 0x00000000003f7886 */ /* 0x000fe20000000000 */
[----:B------:R-:W-:Y:S01]  /*0680*/  LOP3.LUT P0, RZ, R6, 0x7, RZ, 0xc0, !PT ;  /* 0x0000000706ff7812 */ /* 0x000fe2000780c0ff */
[----:B------:R-:W-:-:S02]  /*0690*/  VIADD R6, R5, 0xffffffff ;  /* 0xffffffff05067836 */ /* 0x000fc40000000000 */
[----:B------:R-:W-:Y:S01]  /*06a0*/  ISETP.NE.AND P1, PT, R0, 0x3, PT ;  /* 0x000000030000780c */ /* 0x000fe20003f25270 */
[----:B-----5:R-:W-:Y:S01]  /*06b0*/  IMAD R9, R7, R24, R4 ;  /* 0x0000001807097224 */ /* 0x020fe200078e0204 */
[----:B------:R-:W-:Y:S02]  /*06c0*/  ISETP.LT.U32.AND P0, PT, R152, 0x2, !P0 ;  /* 0x000000029800780c */ /* 0x000fe40004701070 */
[----:B------:R-:W-:Y:S01]  /*06d0*/  ISETP.EQ.OR P1, PT, R0, RZ, !P1 ;  /* 0x000000ff0000720c */ /* 0x000fe20004f22670 */
[----:B------:R-:W0:Y:S02]  /*06e0*/  FENCE.VIEW.ASYNC.S ;  /* 0x00000000000073c6 */ /* 0x000e240000000000 */
[----:B0-----:R0:W1:Y:S01]  /*06f0*/  @!UP0 SYNCS.EXCH.64 URZ, [UR6+0x50], UR4 ;  /* 0x00005004063f85b2 */ /* 0x0010620008000100 */
[----:B------:R-:W-:Y:S02]  /*0700*/  @P4 LEA.HI R2, R152, R152, RZ, 0x1 ;  /* 0x0000009898024211 */ /* 0x000fe400078f08ff */
[----:B------:R-:W-:-:S02]  /*0710*/  ISETP.EQ.AND P1, PT, R5, RZ, P1 ;  /* 0x000000ff0500720c */ /* 0x000fc40000f22270 */
[----:B------:R-:W-:Y:S02]  /*0720*/  @P4 SHF.R.S32.HI R2, RZ, 0x1, R2 ;  /* 0x00000001ff024819 */ /* 0x000fe40000011402 */
[----:B------:R-:W-:Y:S02]  /*0730*/  ISETP.GE.U32.AND P6, PT, R6, 0x2, PT ;  /* 0x000000020600780c */ /* 0x000fe40003fc6070 */
[----:B------:R-:W-:Y:S02]  /*0740*/  @P4 ISETP.NE.AND P5, PT, R2, R9, PT ;  /* 0x000000090200420c */ /* 0x000fe40003fa5270 */
[----:B------:R-:W-:Y:S02]  /*0750*/  SEL R9, RZ, 0x1, !P0 ;  /* 0x00000001ff097807 */ /* 0x000fe40004000000 */
[----:B------:R-:W-:Y:S02]  /*0760*/  @P4 SEL R22, RZ, 0x1, P5 ;  /* 0x00000001ff164807 */ /* 0x000fe40002800000 */
[----:B------:R-:W-:Y:S01]  /*0770*/  SEL R19, RZ, 0x1, !P1 ;  /* 0x00000001ff137807 */ /* 0x000fe20004800000 */
[----:B------:R0:W2:Y:S01]  /*0780*/  @!UP1 SYNCS.EXCH.64 URZ, [UR6+0x58], UR4 ;  /* 0x00005804063f95b2 */ /* 0x0000a20008000100 */
[----:B------:R-:W-:Y:S01]  /*0790*/  LOP3.LUT R22, R22, R9, RZ, 0xc0, !PT ;  /* 0x0000000916167212 */ /* 0x000fe200078ec0ff */
[----:B------:R-:W-:Y:S01]  /*07a0*/  NOP ;  /* 0x0000000000007918 */ /* 0x000fe20000000000 */
[----:B------:R-:W-:Y:S01]  /*07b0*/  SEL R19, R19, 0x2, P6 ;  /* 0x0000000213137807 */ /* 0x000fe20003000000 */
[----:B------:R-:W-:Y:S06]  /*07c0*/  @!P2 BRA `(.L_x_3) ;  /* 0x000000000008a947 */ /* 0x000fec0003800000 */
[----:B-12-4-:R-:W-:Y:S01]  /*07d0*/  UCGABAR_ARV ;  /* 0x00000000000079c7 */ /* 0x016fe20008000000 */
[----:B------:R-:W-:Y:S05]  /*07e0*/  BRA `(.L_x_4) ;  /* 0x0000000000047947 */ /* 0x000fea0003800000 */
.L_x_3:
[----:B-12-4-:R-:W-:Y:S01]  /*07f0*/  NOP ;  /* 0x0000000000007918 */ /* 0x016fe20000000000 */
.L_x_4:
[----:B------:R-:W1:Y:S01]  /*0800*/  LDC R2, c[0x0][0x65c] ;  /* 0x00019700ff027b82 */ /* 0x000e620000000800 */
[----:B------:R-:W-:Y:S02]  /*0810*/  IMAD.U32 R8, RZ, RZ, UR8 ;  /* 0x00000008ff087e24 */ /* 0x000fe4000f8e00ff */
[----:B------:R-:W-:Y:S01]  /*0820*/  IMAD.MOV.U32 R9, RZ, RZ, RZ ;  /* 0x000000ffff097224 */ /* 0x000fe200078e00ff */
[----:B-1----:R-:W-:-:S04]  /*0830*/  ISETP.NE.AND P1, PT, R2, 0x1, PT ;  /* 0x000000010200780c */ /* 0x002fc80003f25270 */
[----:B------:R-:W-:-:S09]  /*0840*/  P2R R5, PR, RZ, 0x2 ;  /* 0x00000002ff057803 */ /* 0x000fd20000000000 */
[----:B------:R-:W1:Y:S01]  /*0850*/  @P1 LDC R17, c[0x0][0x10] ;  /* 0x00000400ff111b82 */ /* 0x000e620000000800 */
[----:B------:R-:W-:Y:S02]  /*0860*/  @P1 IMAD.MOV.U32 R5, RZ, RZ, RZ ;  /* 0x000000ffff051224 */ /* 0x000fe400078e00ff */
[----:B------:R-:W-:-:S05]  /*0870*/  @P1 IMAD.MOV.U32 R13, RZ, RZ, RZ ;  /* 0x000000ffff0d1224 */ /* 0x000fca00078e00ff */
[----:B------:R-:W2:Y:S01]  /*0880*/  @!P1 LDC R11, c[0x0][0xc] ;  /* 0x00000300ff0b9b82 */ /* 0x000ea20000000800 */
[----:B-1----:R-:W-:-:S04]  /*0890*/  @P1 IMAD.WIDE.U32 R16, R17, UR8, R4 ;  /* 0x0000000811101c25 */ /* 0x002fc8000f8e0004 */
[----:B------:R-:W-:Y:S02]  /*08a0*/  @P1 IMAD.IADD R17, R17, 0x1, R13 ;  /* 0x0000000111111824 */ /* 0x000fe400078e020d */
[----:B--2---:R-:W-:-:S04]  /*08b0*/  @!P1 IMAD.WIDE.U32 R8, R4, R11, R8 ;  /* 0x0000000b04089225 */ /* 0x004fc800078e0008 */
[----:B------:R-:W-:Y:S02]  /*08c0*/  @!P1 IMAD.MOV.U32 R16, RZ, RZ, R8 ;  /* 0x000000ffff109224 */ /* 0x000fe400078e0008 */
[----:B------:R-:W-:Y:S01]  /*08d0*/  @!P1 IMAD.MOV.U32 R17, RZ, RZ, R9 ;  /* 0x000000ffff119224 */ /* 0x000fe200078e0009 */
[----:B------:R-:W-:Y:S06]  /*08e0*/  @!P2 BRA `(.L_x_5) ;  /* 0x00000000000ca947 */ /* 0x000fec0003800000 */
[----:B------:R-:W-:Y:S01]  /*08f0*/  UCGABAR_WAIT ;  /* 0x0000000000007dc7 */ /* 0x000fe20008000000 */
[----:B------:R-:W-:Y:S01]  /*0900*/  CCTL.IVALL ;  /* 0x00000000ff00798f */ /* 0x000fe20002000000 */
[----:B------:R-:W-:Y:S05]  /*0910*/  BRA `(.L_x_6) ;  /* 0x0000000000047947 */ /* 0x000fea0003800000 */
.L_x_5:
[----:B------:R-:W-:Y:S06]  /*0920*/  BAR.SYNC.DEFER_BLOCKING 0x0 ;  /* 0x0000000000007b1d */ /* 0x000fec0000010000 */
.L_x_6:
[----:B------:R-:W-:Y:S05]  /*0930*/  @!P3 BRA `(.L_x_7) ;  /* 0x000000a00070b947 */ /* 0x000fea0003800000 */
[----:B------:R-:W-:-:S13]  /*0940*/  ISETP.GT.U32.AND P0, PT, R6, 0x1, PT ;  /* 0x000000010600780c */ /* 0x000fda0003f04070 */
[----:B0-----:R-:W-:Y:S05]  /*0950*/  @P0 EXIT ;  /* 0x000000000000094d */ /* 0x001fea0003800000 */
[----:B------:R-:W-:Y:S01]  /*0960*/  ULDC.64 UR4, c[0x0][0x650] ;  /* 0x0001940000047ab9 */ /* 0x000fe20000000a00 */
[----:B------:R-:W-:Y:S01]  /*0970*/  PRMT R0, RZ, 0x7610, R0 ;  /* 0x00007610ff007816 */ /* 0x000fe20000000000 */
[----:B------:R-:W-:Y:S01]  /*0980*/  IMAD.MOV.U32 R153, RZ, RZ, -0x1 ;  /* 0xffffffffff997424 */ /* 0x000fe200078e00ff */
[----:B------:R-:W-:Y:S01]  /*0990*/  ISETP.GE.U32.AND P0, PT, R16, UR4, PT ;  /* 0x0000000410007c0c */ /* 0x000fe2000bf06070 */
[----:B------:R-:W-:Y:S02]  /*09a0*/  IMAD.MOV.U32 R154, RZ, RZ, -0x1 ;  /* 0xffffffffff9a7424 */ /* 0x000fe400078e00ff */
[----:B------:R-:W-:Y:S01]  /*09b0*/  IMAD.MOV.U32 R23, RZ, RZ, -0x1 ;  /* 0xffffffffff177424 */ /* 0x000fe200078e00ff */
[----:B------:R-:W-:-:S13]  /*09c0*/  ISETP.GE.U32.AND.EX P0, PT, R17, UR5, PT, P0 ;  /* 0x0000000511007c0c */ /* 0x000fda000bf06100 */
[----:B------:R-:W-:Y:S05]  /*09d0*/  @P0 BRA `(.L_x_8) ;  /* 0x00000004002c0947 */ /* 0x000fea0003800000 */
[----:B------:R-:W0:Y:S01]  /*09e0*/  LDC.64 R20, c[0x0][0x628] ;  /* 0x00018a00ff147b82 */ /* 0x000e220000000a00 */
[----:B------:R-:W-:Y:S02]  /*09f0*/  IMAD.MOV.U32 R8, RZ, RZ, R16 ;  /* 0x000000ffff087224 */ /* 0x000fe400078e0010 */
[----:B------:R-:W-:-:S05]  /*0a00*/  IMAD.MOV.U32 R9, RZ, RZ, R17 ;  /* 0x000000ffff097224 */ /* 0x000fca00078e0011 */
[----:B------:R-:W1:Y:S08]  /*0a10*/  LDC R0, c[0x0][0x630] ;  /* 0x00018c00ff007b82 */ /* 0x000e700000000800 */
[----:B------:R-:W2:Y:S01]  /*0a20*/  LDC.64 R26, c[0x0][0x620] ;  /* 0x00018800ff1a7b82 */ /* 0x000ea20000000a00 */
[----:B0-----:R-:W-:-:S04]  /*0a30*/  ISETP.NE.U32.AND P0, PT, R20, RZ, PT ;  /* 0x000000ff1400720c */ /* 0x001fc80003f05070 */
[----:B------:R-:W-:-:S13]  /*0a40*/  ISETP.NE.AND.EX P0, PT, R21, RZ, PT, P0 ;  /* 0x000000ff1500720c */ /* 0x000fda0003f05300 */
[----:B-12---:R-:W-:Y:S05]  /*0a50*/  @!P0 BRA `(.L_x_9) ;  /* 0x0000000000288947 */ /* 0x006fea0003800000 */
[----:B------:R-:W0:Y:S02]  /*0a60*/  LDC R13, c[0x0][0x634] ;  /* 0x00018d00ff0d7b82 */ /* 0x000e240000000800 */
[----:B0-----:R-:W-:-:S05]  /*0a70*/  IADD3 R13, P0, R16, R13, RZ ;  /* 0x0000000d100d7210 */ /* 0x001fca0007f1e0ff */
[----:B------:R-:W-:-:S04]  /*0a80*/  IMAD.X R15, RZ, RZ, R17, P0 ;  /* 0x000000ffff0f7224 */ /* 0x000fc800000e0611 */
[----:B------:R-:W-:-:S04]  /*0a90*/  IMAD.WIDE.U32 R8, R15, R20, RZ ;  /* 0x000000140f087225 */ /* 0x000fc800078e00ff */
[----:B------:R-:W-:-:S04]  /*0aa0*/  IMAD.WIDE.U32 R10, P0, R13, R21, R8 ;  /* 0x000000150d0a7225 */ /* 0x000fc80007800008 */
[----:B------:R-:W-:-:S04]  /*0ab0*/  IMAD.WIDE.U32 R8, R13, R20, RZ ;  /* 0x000000140d087225 */ /* 0x000fc800078e00ff */
[----:B------:R-:W-:Y:S01]  /*0ac0*/  IMAD.X R13, RZ, RZ, RZ, P0 ;  /* 0x000000ffff0d7224 */ /* 0x000fe200000e06ff */
[----:B------:R-:W-:Y:S01]  /*0ad0*/  IADD3 RZ, P0, R9, R10, RZ ;  /* 0x0000000a09ff7210 */ /* 0x000fe20007f1e0ff */
[----:B------:R-:W-:-:S04]  /*0ae0*/  IMAD.MOV.U32 R12, RZ, RZ, R11 ;  /* 0x000000ffff0c7224 */ /* 0x000fc800078e000b */
[----:B------:R-:W-:-:S08]  /*0af0*/  IMAD.WIDE.U32.X R8, R15, R21, R12, P0 ;  /* 0x000000150f087225 */ /* 0x000fd000000e040c */
.L_x_9:
[----:B------:R-:W0:Y:S01]  /*0b00*/  LDC.64 R20, c[0x0][0x640] ;  /* 0x00019000ff147b82 */ /* 0x000e220000000a00 */
[--C-:B------:R-:W-:Y:S01]  /*0b10*/  SHF.R.U64 R28, R8, R0, R9.reuse ;  /* 0x00000000081c7219 */ /* 0x100fe20000001209 */
[----:B------:R-:W-:Y:S01]  /*0b20*/  IMAD R30, R7, R24, R4 ;  /* 0x00000018071e7224 */ /* 0x000fe200078e0204 */
[----:B------:R-:W-:Y:S01]  /*0b30*/  SHF.R.U32.HI R0, RZ, R0, R9 ;  /* 0x00000000ff007219 */ /* 0x000fe20000011609 */
[----:B------:R-:W-:Y:S01]  /*0b40*/  IMAD.MOV.U32 R23, RZ, RZ, 0x1 ;  /* 0x00000001ff177424 */ /* 0x000fe200078e00ff */
[----:B------:R-:W-:-:S03]  /*0b50*/  IADD3 R5, P0, RZ, -R28, RZ ;  /* 0x8000001cff057210 */ /* 0x000fc60007f1e0ff */
[----:B------:R-:W1:Y:S02]  /*0b60*/  LDC R6, c[0x0][0x618] ;  /* 0x00018600ff067b82 */ /* 0x000e640000000800 */
[----:B------:R-:W-:-:S04]  /*0b70*/  IMAD.X R9, RZ, RZ, ~R0, P0 ;  /* 0x000000ffff097224 */ /* 0x000fc800000e0e00 */
[-C--:B------:R-:W-:Y:S02]  /*0b80*/  IMAD R0, R9, R26.reuse, RZ ;  /* 0x0000001a09007224 */ /* 0x080fe400078e02ff */
[----:B------:R-:W2:Y:S01]  /*0b90*/  LDC R11, c[0x0][0x608] ;  /* 0x00018200ff0b7b82 */ /* 0x000ea20000000800 */
[----:B------:R-:W-:-:S04]  /*0ba0*/  IMAD.WIDE.U32 R8, R5, R26, R16 ;  /* 0x0000001a05087225 */ /* 0x000fc800078e0010 */
[----:B------:R-:W-:-:S03]  /*0bb0*/  IMAD R5, R5, R27, R0 ;  /* 0x0000001b05057224 */ /* 0x000fc600078e0200 */
[----:B------:R-:W3:Y:S01]  /*0bc0*/  LDC R12, c[0x0][0x658] ;  /* 0x00019600ff0c7b82 */ /* 0x000ee20000000800 */
[----:B0-----:R-:W-:Y:S01]  /*0bd0*/  ISETP.NE.U32.AND P0, PT, R20, RZ, PT ;  /* 0x000000ff1400720c */ /* 0x001fe20003f05070 */
[----:B------:R-:W-:Y:S02]  /*0be0*/  IMAD.IADD R5, R9, 0x1, R5 ;  /* 0x0000000109057824 */ /* 0x000fe400078e0205 */
[----:B------:R-:W-:Y:S01]  /*0bf0*/  IMAD.MOV.U32 R9, RZ, RZ, -0x1 ;  /* 0xffffffffff097424 */ /* 0x000fe200078e00ff */
[----:B------:R-:W-:-:S03]  /*0c00*/  ISETP.NE.AND.EX P0, PT, R21, RZ, PT, P0 ;  /* 0x000000ff1500720c */ /* 0x000fc60003f05300 */
[----:B------:R-:W0:Y:S01]  /*0c10*/  LDC R15, c[0x0][0x600] ;  /* 0x00018000ff0f7b82 */ /* 0x000e220000000800 */
[-CC-:B-1----:R-:W-:Y:S02]  /*0c20*/  SHF.R.U64 R13, R8, R6.reuse, R5.reuse ;  /* 0x00000006080d7219 */ /* 0x182fe40000001205 */
[----:B------:R-:W-:-:S05]  /*0c30*/  SHF.R.U32.HI R0, RZ, R6, R5 ;  /* 0x00000006ff007219 */ /* 0x000fca0000011605 */
[----:B------:R-:W1:Y:S01]  /*0c40*/  LDC R14, c[0x0][0x648] ;  /* 0x00019200ff0e7b82 */ /* 0x000e620000000800 */
[-CC-:B--2---:R-:W-:Y:S02]  /*0c50*/  SHF.R.U64 R27, R13, R11.reuse, R0.reuse ;  /* 0x0000000b0d1b7219 */ /* 0x184fe40000001200 */
[----:B------:R-:W-:-:S05]  /*0c60*/  SHF.R.U32.HI R5, RZ, R11, R0 ;  /* 0x0000000bff057219 */ /* 0x000fca0000011600 */
[----:B------:R-:W2:Y:S01]  /*0c70*/  LDC R26, c[0x0][0x638] ;  /* 0x00018e00ff1a7b82 */ /* 0x000ea20000000800 */
[-CC-:B---3--:R-:W-:Y:S02]  /*0c80*/  SHF.R.U64 R24, R27, R12.reuse, R5.reuse ;  /* 0x0000000c1b187219 */ /* 0x188fe40000001205 */
[-C--:B------:R-:W-:Y:S02]  /*0c90*/  SHF.L.U32 R0, R9, R12.reuse, RZ ;  /* 0x0000000c09007219 */ /* 0x080fe400000006ff */
[----:B------:R-:W-:Y:S01]  /*0ca0*/  SHF.R.U32.HI R5, RZ, R12, R5 ;  /* 0x0000000cff057219 */ /* 0x000fe20000011605 */
[----:B------:R-:W-:Y:S01]  /*0cb0*/  IMAD.MOV.U32 R4, RZ, RZ, R24 ;  /* 0x000000ffff047224 */ /* 0x000fe200078e0018 */
[----:B------:R-:W-:Y:S01]  /*0cc0*/  LOP3.LUT R10, RZ, R0, RZ, 0x33, !PT ;  /* 0x00000000ff0a7212 */ /* 0x000fe200078e33ff */
[----:B------:R-:W3:Y:S01]  /*0cd0*/  LDC R25, c[0x0][0x610] ;  /* 0x00018400ff197b82 */ /* 0x000ee20000000800 */
[----:B------:R-:W-:Y:S05]  /*0ce0*/  @!P0 BRA `(.L_x_10) ;  /* 0x0000000000288947 */ /* 0x000fea0003800000 */
[----:B------:R-:W4:Y:S02]  /*0cf0*/  LDC R9, c[0x0][0x64c] ;  /* 0x00019300ff097b82 */ /* 0x000f240000000800 */
[----:B----4-:R-:W-:-:S05]  /*0d00*/  IADD3 R9, P0, R24, R9, RZ ;  /* 0x0000000918097210 */ /* 0x010fca0007f1e0ff */
        /* <DEDUP_REMOVED lines=8> */
.L_x_10:
[----:B-1----:R-:W-:Y:S01]  /*0d90*/  SHF.R.U64 R4, R4, R14, R5 ;  /* 0x0000000e04047219 */ /* 0x002fe20000001205 */
[----:B0-----:R-:W-:Y:S01]  /*0da0*/  VIADD R6, R15, 0xffffffff ;  /* 0xffffffff0f067836 */ /* 0x001fe20000000000 */
[----:B------:R-:W-:Y:S01]  /*0db0*/  SHF.L.U32 R0, R23, R12, RZ ;  /* 0x0000000c17007219 */ /* 0x000fe200000006ff */
[----:B------:R-:W-:Y:S01]  /*0dc0*/  IMAD.MOV.U32 R23, RZ, RZ, R28 ;  /* 0x000000ffff177224 */ /* 0x000fe200078e001c */
[----:B------:R-:W-:Y:S01]  /*0dd0*/  LOP3.LUT R5, R27, R10, RZ, 0xc0, !PT ;  /* 0x0000000a1b057212 */ /* 0x000fe200078ec0ff */
[----:B------:R-:W-:Y:S01]  /*0de0*/  IMAD.MOV R7, RZ, RZ, -R4 ;  /* 0x000000ffff077224 */ /* 0x000fe200078e0a04 */
[----:B------:R-:W-:Y:S02]  /*0df0*/  SEL R3, R3, R30, !P1 ;  /* 0x0000001e03037207 */ /* 0x000fe40004800000 */
[----:B------:R-:W-:Y:S01]  /*0e00*/  LOP3.LUT R6, R13, R6, RZ, 0xc0, !PT ;  /* 0x000000060d067212 */ /* 0x000fe200078ec0ff */
[----:B------:R-:W-:Y:S02]  /*0e10*/  IMAD R4, R0, R4, R5 ;  /* 0x0000000400047224 */ /* 0x000fe400078e0205 */
[----:B--2---:R-:W-:-:S02]  /*0e20*/  IMAD R0, R7, R26, R24 ;  /* 0x0000001a07007224 */ /* 0x004fc400078e0218 */
[----:B---3--:R-:W-:Y:S02]  /*0e30*/  IMAD R3, R4, R25, R3 ;  /* 0x0000001904037224 */ /* 0x008fe400078e0203 */
[----:B------:R-:W-:Y:S02]  /*0e40*/  IMAD.MOV.U32 R5, RZ, RZ, 0x1 ;  /* 0x00000001ff057424 */ /* 0x000fe400078e00ff */
[----:B------:R-:W-:-:S03]  /*0e50*/  IMAD R4, R0, R15, R6 ;  /* 0x0000000f00047224 */ /* 0x000fc600078e0206 */
[----:B------:R-:W-:Y:S02]  /*0e60*/  PRMT R0, R5, 0x7610, R0 ;  /* 0x0000761005007816 */ /* 0x000fe40000000000 */
[----:B------:R-:W-:Y:S02]  /*0e70*/  SEL R154, R4, R3, !P1 ;  /* 0x00000003049a7207 */ /* 0x000fe40004800000 */
[----:B------:R-:W-:-:S07]  /*0e80*/  SEL R153, R3, R4, !P1 ;  /* 0x0000000403997207 */ /* 0x000fce0004800000 */
.L_x_8:
[----:B------:R-:W-:-:S08]  /*0e90*/  NOP ;  /* 0x0000000000007918 */ /* 0x000fd00000000000 */
[----:B------:R-:W0:Y:S02]  /*0ea0*/  USETMAXREG.TRY_ALLOC.CTAPOOL UP0, 0xe8 ;  /* 0x000000e8000079c8 */ /* 0x000e240008000600 */
[----:B0-----:R-:W-:-:S13]  /*0eb0*/  PLOP3.LUT P0, PT, PT, PT, UP0, 0x80, 0x0 ;  /* 0x000000000000781c */ /* 0x001fda0003f0f008 */
[----:B------:R-:W-:Y:S05]  /*0ec0*/  @!P0 BRA `(.L_x_8) ;  /* 0xfffffffc00f08947 */ /* 0x000fea000383ffff */
[----:B------:R-:W-:Y:S01]  /*0ed0*/  ULDC.64 UR4, c[0x0][0x598] ;  /* 0x0001660000047ab9 */ /* 0x000fe20000000a00 */
[----:B------:R-:W-:Y:S01]  /*0ee0*/  ULDC.64 UR36, c[0x0][0x208] ;  /* 0x0000820000247ab9 */ /* 0x000fe20000000a00 */
[----:B------:R-:W-:-:S04]  /*0ef0*/  ISETP.NE.U32.AND P0, PT, RZ, UR4, PT ;  /* 0x00000004ff007c0c */ /* 0x000fc8000bf05070 */
[----:B------:R-:W-:-:S13]  /*0f00*/  ISETP.NE.AND.EX P0, PT, RZ, UR5, PT, P0 ;  /* 0x00000005ff007c0c */ /* 0x000fda000bf05300 */
[----:B------:R-:W-:Y:S05]  /*0f10*/  @!P0 BRA `(.L_x_11) ;  /* 0x00000000001c8947 */ /* 0x000fea0003800000 */
[----:B------:R-:W0:Y:S02]  /*0f20*/  LDC.64 R4, c[0x0][0x598] ;  /* 0x00016600ff047b82 */ /* 0x000e240000000a00 */
[----:B0-----:R-:W2:Y:S02]  /*0f30*/  LDG.E.64 R4, desc[UR36][R4.64] ;  /* 0x0000002404047981 */ /* 0x001ea4000c1e1b00 */
[----:B--2---:R-:W-:-:S04]  /*0f40*/  ISETP.NE.U32.AND P0, PT, R4, RZ, PT ;  /* 0x000000ff0400720c */ /* 0x004fc80003f05070 */
[----:B------:R-:W-:-:S13]  /*0f50*/  ISETP.NE.AND.EX P0, PT, R5, RZ, PT, P0 ;  /* 0x000000ff0500720c */ /* 0x000fda0003f05300 */
[----:B------:R-:W-:Y:S05]  /*0f60*/  @!P0 BRA `(.L_x_11) ;  /* 0x0000000000088947 */ /* 0x000fea0003800000 */
[----:B------:R0:W5:Y:S01]  /*0f70*/  LD.E R155, desc[UR36][R4.64] ;  /* 0x00000024049b7980 */ /* 0x000162000c101900 */
[----:B------:R-:W-:Y:S05]  /*0f80*/  BRA `(.L_x_12) ;  /* 0x0000000000247947 */ /* 0x000fea0003800000 */
.L_x_11:
[----:B------:R-:W-:Y:S02]  /*0f90*/  ULDC.64 UR4, c[0x0][0x588] ;  /* 0x0001620000047ab9 */ /* 0x000fe40000000a00 */
[----:B------:R-:W-:-:S04]  /*0fa0*/  ISETP.NE.U32.AND P0, PT, RZ, UR4, PT ;  /* 0x00000004ff007c0c */ /* 0x000fc8000bf05070 */
[----:B------:R-:W-:-:S13]  /*0fb0*/  ISETP.NE.AND.EX P0, PT, RZ, UR5, PT, P0 ;  /* 0x00000005ff007c0c */ /* 0x000fda000bf05300 */
[----:B------:R-:W-:Y:S05]  /*0fc0*/  @!P0 BRA `(.L_x_13) ;  /* 0x00000000000c8947 */ /* 0x000fea0003800000 */
[----:B------:R-:W0:Y:S02]  /*0fd0*/  LDC.64 R4, c[0x0][0x588] ;  /* 0x00016200ff047b82 */ /* 0x000e240000000a00 */
[----:B0-----:R1:W5:Y:S01]  /*0fe0*/  LDG.E R155, desc[UR36][R4.64] ;  /* 0x00000024049b7981 */ /* 0x001362000c1e1900 */
[----:B------:R-:W-:Y:S05]  /*0ff0*/  BRA `(.L_x_12) ;  /* 0x0000000000087947 */ /* 0x000fea0003800000 */
.L_x_13:
[----:B------:R-:W-:Y:S02]  /*1000*/  ULDC UR4, c[0x0][0x580] ;  /* 0x0001600000047ab9 */ /* 0x000fe40000000800 */
[----:B------:R-:W-:-:S07]  /*1010*/  IMAD.U32 R155, RZ, RZ, UR4 ;  /* 0x00000004ff9b7e24 */ /* 0x000fce000f8e00ff */
.L_x_12:
[----:B------:R-:W-:Y:S02]  /*1020*/  ULDC.64 UR4, c[0x0][0x5a0] ;  /* 0x0001680000047ab9 */ /* 0x000fe40000000a00 */
[----:B------:R-:W-:-:S04]  /*1030*/  ISETP.NE.U32.AND P0, PT, RZ, UR4, PT ;  /* 0x00000004ff007c0c */ /* 0x000fc8000bf05070 */
[----:B------:R-:W-:-:S13]  /*1040*/  ISETP.NE.AND.EX P0, PT, RZ, UR5, PT, P0 ;  /* 0x00000005ff007c0c */ /* 0x000fda000bf05300 */
[----:B------:R-:W-:Y:S05]  /*1050*/  @!P0 BRA `(.L_x_14) ;  /* 0x00000000001c8947 */ /* 0x000fea0003800000 */
[----:B01----:R-:W0:Y:S02]  /*1060*/  LDC.64 R4, c[0x0][0x5a0] ;  /* 0x00016800ff047b82 */ /* 0x003e240000000a00 */
[----:B0-----:R-:W2:Y:S02]  /*1070*/  LDG.E.64 R4, desc[UR36][R4.64] ;  /* 0x0000002404047981 */ /* 0x001ea4000c1e1b00 */
[----:B--2---:R-:W-:-:S04]  /*1080*/  ISETP.NE.U32.AND P0, PT, R4, RZ, PT ;  /* 0x000000ff0400720c */ /* 0x004fc80003f05070 */
[----:B------:R-:W-:-:S13]  /*1090*/  ISETP.NE.AND.EX P0, PT, R5, RZ, PT, P0 ;  /* 0x000000ff0500720c */ /* 0x000fda0003f05300 */
[----:B------:R-:W-:Y:S05]  /*10a0*/  @!P0 BRA `(.L_x_14) ;  /* 0x0000000000088947 */ /* 0x000fea0003800000 */
[----:B------:R0:W5:Y:S01]  /*10b0*/  LD.E R156, desc[UR36][R4.64] ;  /* 0x00000024049c7980 */ /* 0x000162000c101900 */
[----:B------:R-:W-:Y:S05]  /*10c0*/  BRA `(.L_x_15) ;  /* 0x0000000000247947 */ /* 0x000fea0003800000 */
.L_x_14:
[----:B------:R-:W-:Y:S02]  /*10d0*/  ULDC.64 UR4, c[0x0][0x590] ;  /* 0x0001640000047ab9 */ /* 0x000fe40000000a00 */
[----:B------:R-:W-:-:S04]  /*10e0*/  ISETP.NE.U32.AND P0, PT, RZ, UR4, PT ;  /* 0x00000004ff007c0c */ /* 0x000fc8000bf05070 */
[----:B------:R-:W-:-:S13]  /*10f0*/  ISETP.NE.AND.EX P0, PT, RZ, UR5, PT, P0 ;  /* 0x00000005ff007c0c */ /* 0x000fda000bf05300 */
[----:B------:R-:W-:Y:S05]  /*1100*/  @!P0 BRA `(.L_x_16) ;  /* 0x00000000000c8947 */ /* 0x000fea0003800000 */
[----:B------:R-:W2:Y:S02]  /*1110*/  LDC.64 R156, c[0x0][0x590] ;  /* 0x00016400ff9c7b82 */ /* 0x000ea40000000a00 */
[----:B--2---:R2:W5:Y:S01]  /*1120*/  LDG.E R156, desc[UR36][R156.64] ;  /* 0x000000249c9c7981 */ /* 0x004562000c1e1900 */
[----:B------:R-:W-:Y:S05]  /*1130*/  BRA `(.L_x_15) ;  /* 0x0000000000087947 */ /* 0x000fea0003800000 */
.L_x_16:
[----:B------:R-:W-:Y:S02]  /*1140*/  ULDC UR4, c[0x0][0x584] ;  /* 0x0001610000047ab9 */ /* 0x000fe40000000800 */
[----:B------:R-:W-:-:S07]  /*1150*/  IMAD.U32 R156, RZ, RZ, UR4 ;  /* 0x00000004ff9c7e24 */ /* 0x000fce000f8e00ff */
.L_x_15:
[----:B------:R-:W-:-:S13]  /*1160*/  LOP3.LUT P0, RZ, R0, 0xff, RZ, 0xc0, !PT ;  /* 0x000000ff00ff7812 */ /* 0x000fda000780c0ff */
[----:B------:R-:W-:Y:S05]  /*1170*/  @!P0 EXIT ;  /* 0x000000000000894d */ /* 0x000fea0003800000 */
[----:B------:R-:W-:Y:S01]  /*1180*/  ULDC UR4, c[0x0][0x28c] ;  /* 0x0000a30000047ab9 */ /* 0x000fe20000000800 */
[----:B------:R-:W-:Y:S01]  /*1190*/  LOP3.LUT R168, R19, 0x1, RZ, 0xfc, !PT ;  /* 0x0000000113a87812 */ /* 0x000fe200078efcff */
[----:B------:R-:W-:Y:S01]  /*11a0*/  UIADD3 UR4, UR4, 0x1f, URZ ;  /* 0x0000001f04047890 */ /* 0x000fe2000fffe03f */
[----:B------:R-:W-:Y:S01]  /*11b0*/  UMOV UR38, URZ ;  /* 0x0000003f00267c82 */ /* 0x000fe20008000000 */
[----:B------:R-:W-:Y:S02]  /*11c0*/  UMOV UR39, URZ ;  /* 0x0000003f00277c82 */ /* 0x000fe40008000000 */
[----:B------:R-:W-:-:S04]  /*11d0*/  USHF.R.S32.HI UR5, URZ, 0x1f, UR4 ;  /* 0x0000001f3f057899 */ /* 0x000fc80008011404 */
[----:B------:R-:W-:-:S04]  /*11e0*/  ULEA.HI UR5, UR5, UR4, URZ, 0x5 ;  /* 0x0000000405057291 */ /* 0x000fc8000f8f283f */
[----:B------:R-:W-:-:S12]  /*11f0*/  USHF.R.S32.HI UR40, URZ, 0x5, UR5 ;  /* 0x000000053f287899 */ /* 0x000fd80008011405 */
.L_x_288:
[----:B------:R-:W-:Y:S01]  /*1200*/  LOP3.LUT R0, R18, 0x80, RZ, 0xc0, !PT ;  /* 0x0000008012007812 */ /* 0x000fe200078ec0ff */
[----:B---3--:R-:W3:Y:S01]  /*1210*/  S2UR UR7, SR_CgaCtaId ;  /* 0x00000000000779c3 */ /* 0x008ee20000008800 */
[----:B------:R-:W-:Y:S02]  /*1220*/  UMOV UR6, 0x400 ;  /* 0x0000040000067882 */ /* 0x000fe40000000000 */
[----:B------:R-:W-:-:S06]  /*1230*/  SHF.R.U32.HI R0, RZ, 0x7, R0 ;  /* 0x00000007ff007819 */ /* 0x000fcc0000011600 */
[----:B----4-:R-:W4:Y:S01]  /*1240*/  SHFL.IDX PT, R0, R0, RZ, 0x1f ;  /* 0x00001fff00007589 */ /* 0x010f2200000e0000 */
[----:B---3--:R-:W-:Y:S01]  /*1250*/  ULEA UR6, UR7, UR6, 0x18 ;  /* 0x0000000607067291 */ /* 0x008fe2000f8ec03f */
[----:B----4-:R-:W-:-:S13]  /*1260*/  R2UR UR4, R0 ;  /* 0x00000000000472ca */ /* 0x010fda00000e0000 */
[----:B------:R-:W-:-:S04]  /*1270*/  ULEA.HI UR5, UR4, UR4, URZ, 0x1 ;  /* 0x0000000404057291 */ /* 0x000fc8000f8f083f */
[----:B------:R-:W-:-:S04]  /*1280*/  ULOP3.LUT UR5, UR5, 0x7fffe, URZ, 0xc0, !UPT ;  /* 0x0007fffe05057892 */ /* 0x000fc8000f8ec03f */
[----:B------:R-:W-:-:S03]  /*1290*/  UIADD3 UR5, UR4, -UR5, URZ ;  /* 0x8000000504057290 */ /* 0x000fc6000fffe03f */
[----:B------:R-:W-:Y:S01]  /*12a0*/  ULDC UR4, c[0x0][0x28c] ;  /* 0x0000a30000047ab9 */ /* 0x000fe20000000800 */
[----:B------:R-:W-:Y:S01]  /*12b0*/  ULEA UR5, UR5, UR6, 0xd ;  /* 0x0000000605057291 */ /* 0x000fe2000f8e683f */
[----:B------:R-:W-:-:S03]  /*12c0*/  ISETP.LT.AND P0, PT, RZ, UR4, PT ;  /* 0x00000004ff007c0c */ /* 0x000fc6000bf01270 */
[----:B------:R-:W-:-:S04]  /*12d0*/  UIADD3 UR5, UR5, 0x100, URZ ;  /* 0x0000010005057890 */ /* 0x000fc8000fffe03f */
[----:B------:R-:W-:-:S04]  /*12e0*/  USHF.R.U32.HI UR5, URZ, 0x4, UR5 ;  /* 0x000000043f057899 */ /* 0x000fc80008011605 */
[----:B------:R-:W-:Y:S02]  /*12f0*/  ULOP3.LUT UR41, UR5, 0x3fff, URZ, 0xc0, !UPT ;  /* 0x00003fff05297892 */ /* 0x000fe4000f8ec03f */
[----:B-12---:R-:W-:Y:S10]  /*1300*/  @P0 BRA `(.L_x_17) ;  /* 0x0000000000400947 */ /* 0x006ff40003800000 */
[----:B------:R-:W-:Y:S01]  /*1310*/  MOV R0, 0x0 ;  /* 0x0000000000007802 */ /* 0x000fe20000000f00 */
[----:B------:R-:W-:Y:S01]  /*1320*/  ULDC.64 UR4, c[0x4][0x68] ;  /* 0x01001a0000047ab9 */ /* 0x000fe20000000a00 */
[----:B------:R-:W-:Y:S01]  /*1330*/  ULDC.64 UR6, c[0x4][0x8] ;  /* 0x0100020000067ab9 */ /* 0x000fe20000000a00 */
[----:B01----:R-:W-:Y:S01]  /*1340*/  IMAD.U32 R4, RZ, RZ, UR4 ;  /* 0x00000004ff047e24 */ /* 0x003fe2000f8e00ff */
[----:B------:R0:W1:Y:S01]  /*1350*/  LDC.64 R14, c[0x4][R0] ;  /* 0x01000000000e7b82 */ /* 0x0000620000000a00 */
[----:B------:R-:W-:Y:S01]  /*1360*/  IMAD.U32 R5, RZ, RZ, UR5 ;  /* 0x00000005ff057e24 */ /* 0x000fe2000f8e00ff */
[----:B------:R-:W-:Y:S01]  /*1370*/  ULDC.64 UR4, c[0x4][0x70] ;  /* 0x01001c0000047ab9 */ /* 0x000fe20000000a00 */
[----:B------:R-:W-:Y:S02]  /*1380*/  IMAD.U32 R10, RZ, RZ, UR6 ;  /* 0x00000006ff0a7e24 */ /* 0x000fe4000f8e00ff */
[----:B------:R-:W-:Y:S02]  /*1390*/  IMAD.U32 R6, RZ, RZ, UR4 ;  /* 0x00000004ff067e24 */ /* 0x000fe4000f8e00ff */
[----:B------:R-:W-:-:S02]  /*13a0*/  IMAD.U32 R7, RZ, RZ, UR5 ;  /* 0x00000005ff077e24 */ /* 0x000fc4000f8e00ff */
[----:B------:R-:W-:Y:S02]  /*13b0*/  IMAD.U32 R11, RZ, RZ, UR7 ;  /* 0x00000007ff0b7e24 */ /* 0x000fe4000f8e00ff */
[----:B------:R-:W-:Y:S02]  /*13c0*/  IMAD.MOV.U32 R8, RZ, RZ, 0x1e1 ;  /* 0x000001e1ff087424 */ /* 0x000fe400078e00ff */
[----:B------:R-:W-:Y:S02]  /*13d0*/  IMAD.MOV.U32 R12, RZ, RZ, 0x1 ;  /* 0x00000001ff0c7424 */ /* 0x000fe400078e00ff */
[----:B0-----:R-:W-:-:S07]  /*13e0*/  IMAD.MOV.U32 R13, RZ, RZ, RZ ;  /* 0x000000ffff0d7224 */ /* 0x001fce00078e00ff */
[----:B------:R-:W-:-:S07]  /*13f0*/  LEPC R20, `(.L_x_17) ;  /* 0x000000001014794e */ /* 0x000fce0000000000 */
[----:B-12--5:R-:W-:Y:S05]  /*1400*/  CALL.ABS.NOINC R14 ;  /* 0x000000000e007343 */ /* 0x026fea0003c00000 */
.L_x_17:
[----:B------:R-:W-:-:S13]  /*1410*/  ISETP.NE.AND P0, PT, R168, 0x3, PT ;  /* 0x00000003a800780c */ /* 0x000fda0003f05270 */
[----:B------:R-:W-:Y:S05]  /*1420*/  @!P0 BRA `(.L_x_18) ;  /* 0x0000000000048947 */ /* 0x000fea0003800000 */
[----:B------:R-:W-:Y:S01]  /*1430*/  BPT.TRAP 0x1 ;  /* 0x000000040000795c */ /* 0x000fe20000300000 */
.L_x_18:
[----:B------:R-:W3:Y:S01]  /*1440*/  S2UR UR5, SR_CgaCtaId ;  /* 0x00000000000579c3 */ /* 0x000ee20000008800 */
[----:B------:R-:W-:Y:S01]  /*1450*/  UMOV UR4, 0x400 ;  /* 0x0000040000047882 */ /* 0x000fe20000000000 */
[----:B------:R-:W-:Y:S02]  /*1460*/  IMAD.U32 R0, RZ, RZ, UR38 ;  /* 0x00000026ff007e24 */ /* 0x000fe4000f8e00ff */
[----:B------:R-:W-:-:S03]  /*1470*/  IMAD.U32 R3, RZ, RZ, UR39 ;  /* 0x00000027ff037e24 */ /* 0x000fc6000f8e00ff */
[----:B------:R-:W-:Y:S01]  /*1480*/  SHF.L.U32 R0, R0, 0x1f, RZ ;  /* 0x0000001f00007819 */ /* 0x000fe200000006ff */
[----:B---3--:R-:W-:-:S06]  /*1490*/  ULEA UR4, UR5, UR4, 0x18 ;  /* 0x0000000405047291 */ /* 0x008fcc000f8ec03f */
[----:B------:R-:W-:-:S04]  /*14a0*/  IMAD.U32 R6, RZ, RZ, UR4 ;  /* 0x00000004ff067e24 */ /* 0x000fc8000f8e00ff */
[----:B------:R-:W-:-:S04]  /*14b0*/  IMAD R3, R3, 0x8, R6 ;  /* 0x0000000803037824 */ /* 0x000fc800078e0206 */
[----:B------:R3:W4:Y:S01]  /*14c0*/  SYNCS.PHASECHK.TRANS64.TRYWAIT P1, [R3+URZ], R0 ;  /* 0x00000000030075a7 */ /* 0x000722000802017f */
[----:B------:R-:W-:Y:S05]  /*14d0*/  @!P0 BRA `(.L_x_19) ;  /* 0x0000000000048947 */ /* 0x000fea0003800000 */
[----:B------:R-:W-:Y:S01]  /*14e0*/  BPT.TRAP 0x1 ;  /* 0x000000040000795c */ /* 0x000fe20000300000 */
.L_x_19:
[----:B----4-:R-:W-:Y:S05]  /*14f0*/  @P1 BRA `(.L_x_20) ;  /* 0x0000000000081947 */ /* 0x010fea0003800000 */
[----:B------:R-:W4:Y:S02]  /*1500*/  SYNCS.PHASECHK.TRANS64.TRYWAIT P1, [R3+URZ], R0 ;  /* 0x00000000030075a7 */ /* 0x000f24000802017f */
[----:B----4-:R-:W-:Y:S05]  /*1510*/  @!P1 BRA `(.L_x_21) ;  /* 0x000000a800e89947 */ /* 0x010fea0003800000 */
.L_x_20:
[----:B------:R-:W-:-:S04]  /*1520*/  UISETP.LT.AND UP0, UPT, UR40, 0x1, UPT ;  /* 0x000000012800788c */ /* 0x000fc8000bf01270 */
[----:B------:R-:W-:-:S06]  /*1530*/  USEL UR4, UR40, 0x1, UP0 ;  /* 0x0000000128047887 */ /* 0x000fcc0008000000 */
[----:B---34-:R-:W-:Y:S01]  /*1540*/  IMAD.U32 R0, RZ, RZ, UR4 ;  /* 0x00000004ff007e24 */ /* 0x018fe2000f8e00ff */
[----:B------:R-:W-:Y:S05]  /*1550*/  WARPSYNC.ALL ;  /* 0x0000000000007948 */ /* 0x000fea0003800000 */
[----:B------:R-:W-:-:S04]  /*1560*/  IADD3 R0, -R0, UR40, RZ ;  /* 0x0000002800007c10 */ /* 0x000fc8000fffe1ff */
[----:B------:R-:W-:Y:S02]  /*1570*/  ISETP.GE.AND P1, PT, R0, 0x1, PT ;  /* 0x000000010000780c */ /* 0x000fe40003f26270 */
[----:B------:R-:W-:Y:S01]  /*1580*/  R2UR UR4, R6 ;  /* 0x00000000060472ca */ /* 0x000fe200000e0000 */
[----:B------:R-:W-:Y:S01]  /*1590*/  WARPGROUP.ARRIVE ;  /* 0x00000000000079c5 */ /* 0x000fe20000000000 */
[----:B------:R-:W-:Y:S01]  /*15a0*/  UMOV UR9, 0x40000040 ;  /* 0x4000004000097882 */ /* 0x000fe20000000000 */
[----:B------:R-:W-:-:S10]  /*15b0*/  UMOV UR11, 0x40000040 ;  /* 0x40000040000b7882 */ /* 0x000fd40000000000 */
[----:B------:R-:W-:-:S04]  /*15c0*/  UIADD3 UR4, UR4, 0x20100, URZ ;  /* 0x0002010004047890 */ /* 0x000fc8000fffe03f */
[----:B------:R-:W-:-:S04]  /*15d0*/  USHF.R.U32.HI UR4, URZ, 0x4, UR4 ;  /* 0x000000043f047899 */ /* 0x000fc80008011604 */
[----:B------:R-:W-:Y:S02]  /*15e0*/  ULOP3.LUT UR5, UR4, 0x3fff, URZ, 0xc0, !UPT ;  /* 0x00003fff04057892 */ /* 0x000fe4000f8ec03f */
[----:B------:R-:W-:Y:S02]  /*15f0*/  ULOP3.LUT UR4, UR41, 0x10000, URZ, 0xfc, !UPT ;  /* 0x0001000029047892 */ /* 0x000fe4000f8efc3f */
[----:B------:R-:W-:Y:S02]  /*1600*/  ULOP3.LUT UR5, UR5, 0x10000, URZ, 0xfc, !UPT ;  /* 0x0001000005057892 */ /* 0x000fe4000f8efc3f */
[----:B------:R-:W-:Y:S02]  /*1610*/  ULEA UR6, UR39, UR4, 0xb ;  /* 0x0000000427067291 */ /* 0x000fe4000f8e583f */
[----:B------:R-:W-:-:S05]  /*1620*/  ULEA UR7, UR39, UR5, 0xa ;  /* 0x0000000527077291 */ /* 0x000fca000f8e503f */
[----:B------:R-:W-:Y:S02]  /*1630*/  UMOV UR8, UR6 ;  /* 0x0000000600087c82 */ /* 0x000fe40008000000 */
[----:B------:R-:W-:Y:S02]  /*1640*/  UMOV UR10, UR7 ;  /* 0x00000007000a7c82 */ /* 0x000fe40008000000 */
[----:B------:R-:W-:Y:S01]  /*1650*/  HGMMA.64x128x8.F32.TF32 R88, gdesc[UR8], RZ, !UPT, gsb0 ;  /* 0x05e00000085879f0 */ /* 0x000fe2000c0028ff */
[----:B------:R-:W-:Y:S01]  /*1660*/  UIADD3 UR8, UR6, 0x400, URZ ;  /* 0x0000040006087890 */ /* 0x000fe2000fffe03f */
[----:B------:R-:W-:Y:S01]  /*1670*/  UMOV UR9, 0x40000040 ;  /* 0x4000004000097882 */ /* 0x000fe20000000000 */
[----:B------:R-:W-:Y:S02]  /*1680*/  WARPGROUP.DEPBAR.LE gsb0, 0x0 ;  /* 0x00008000000079c5 */ /* 0x000fe40000010000 */
[----:B------:R-:W-:-:S07]  /*1690*/  WARPGROUP.ARRIVE ;  /* 0x00000000000079c5 */ /* 0x000fce0000000000 */
[----:B------:R-:W-:Y:S01]  /*16a0*/  HGMMA.64x128x8.F32.TF32 R24, gdesc[UR8], RZ, !UPT, gsb0 ;  /* 0x05e00000081879f0 */ /* 0x000fe2000c0028ff */
[----:B------:R-:W-:Y:S02]  /*16b0*/  UIADD3 UR8, UR6, 0x2, URZ ;  /* 0x0000000206087890 */ /* 0x000fe4000fffe03f */
[----:B------:R-:W-:Y:S01]  /*16c0*/  UIADD3 UR10, UR7, 0x2, URZ ;  /* 0x00000002070a7890 */ /* 0x000fe2000fffe03f */
[----:B------:R-:W-:Y:S01]  /*16d0*/  UMOV UR9, 0x40000040 ;  /* 0x4000004000097882 */ /* 0x000fe20000000000 */
[----:B------:R-:W-:Y:S01]  /*16e0*/  UMOV UR11, 0x40000040 ;  /* 0x40000040000b7882 */ /* 0x000fe20000000000 */
[----:B------:R-:W-:Y:S02]  /*16f0*/  WARPGROUP.DEPBAR.LE gsb0, 0x0 ;  /* 0x00008000000079c5 */ /* 0x000fe40000010000 */
[----:B------:R-:W-:-:S06]  /*1700*/  WARPGROUP.ARRIVE ;  /* 0x00000000000079c5 */ /* 0x000fcc0000000000 */
[----:B------:R-:W-:Y:S01]  /*1710*/  HGMMA.64x128x8.F32.TF32 R88, gdesc[UR8], R88, gsb0 ;  /* 0x05e00000085879f0 */ /* 0x000fe20008002858 */
[----:B------:R-:W-:Y:S01]  /*1720*/  UIADD3 UR8, UR6, 0x402, URZ ;  /* 0x0000040206087890 */ /* 0x000fe2000fffe03f */
[----:B------:R-:W-:Y:S01]  /*1730*/  UMOV UR9, 0x40000040 ;  /* 0x4000004000097882 */ /* 0x000fe20000000000 */
[----:B------:R-:W-:Y:S02]  /*1740*/  WARPGROUP.DEPBAR.LE gsb0, 0x0 ;  /* 0x00008000000079c5 */ /* 0x000fe40000010000 */
[----:B------:R-:W-:-:S07]  /*1750*/  WARPGROUP.ARRIVE ;  /* 0x00000000000079c5 */ /* 0x000fce0000000000 */
[----:B------:R-:W-:Y:S01]  /*1760*/  HGMMA.64x128x8.F32.TF32 R24, gdesc[UR8], R24, gsb0 ;  /* 0x05e00000081879f0 */ /* 0x000fe20008002818 */
        /* <DEDUP_REMOVED lines=23> */
[----:B------:R-:W-:Y:S03]  /*18e0*/  HGMMA.64x128x8.F32.TF32 R24, gdesc[UR8], R24, gsb0 ;  /* 0x05e00000081879f0 */ /* 0x000fe60008002818 */
[----:B------:R-:W-:Y:S02]  /*18f0*/  WARPGROUP.DEPBAR.LE gsb0, 0x0 ;  /* 0x00008000000079c5 */ /* 0x000fe40000010000 */
[----:B------:R-:W-:Y:S05]  /*1900*/  @!P1 BRA `(.L_x_22) ;  /* 0x0000000400749947 */ /* 0x000fea0003800000 */
[----:B------:R-:W-:Y:S02]  /*1910*/  UIADD3 UR6, UR39, 0x1, URZ ;  /* 0x0000000127067890 */ /* 0x000fe4000fffe03f */
[----:B------:R-:W-:Y:S02]  /*1920*/  IMAD.U32 R3, RZ, RZ, UR39 ;  /* 0x00000027ff037e24 */ /* 0x000fe4000f8e00ff */
[----:B------:R-:W-:-:S04]  /*1930*/  UISETP.NE.AND UP0, UPT, UR6, 0x4, UPT ;  /* 0x000000040600788c */ /* 0x000fc8000bf05270 */
[----:B------:R-:W-:Y:S02]  /*1940*/  USEL UR7, URZ, 0x1, UP0 ;  /* 0x000000013f077887 */ /* 0x000fe40008000000 */
[----:B------:R-:W-:Y:S02]  /*1950*/  USEL UR6, UR6, URZ, UP0 ;  /* 0x0000003f06067287 */ /* 0x000fe40008000000 */
[----:B------:R-:W-:-:S06]  /*1960*/  ULOP3.LUT UR7, UR38, UR7, URZ, 0x3c, !UPT ;  /* 0x0000000726077292 */ /* 0x000fcc000f8e3c3f */
[----:B------:R-:W-:-:S07]  /*1970*/  IMAD.U32 R7, RZ, RZ, UR7 ;  /* 0x00000007ff077e24 */ /* 0x000fce000f8e00ff */
.L_x_29:
[----:B------:R-:W-:Y:S05]  /*1980*/  @!P0 BRA `(.L_x_23) ;  /* 0x0000000000048947 */ /* 0x000fea0003800000 */
[----:B------:R-:W-:Y:S01]  /*1990*/  BPT.TRAP 0x1 ;  /* 0x000000040000795c */ /* 0x000fe20000300000 */
.L_x_23:
[----:B------:R-:W3:Y:S01]  /*19a0*/  S2UR UR8, SR_CgaCtaId ;  /* 0x00000000000879c3 */ /* 0x000ee20000008800 */
[----:B------:R-:W-:Y:S01]  /*19b0*/  UMOV UR7, 0x400 ;  /* 0x0000040000077882 */ /* 0x000fe20000000000 */
[----:B01----:R-:W-:Y:S01]  /*19c0*/  IMAD.U32 R5, RZ, RZ, UR6 ;  /* 0x00000006ff057e24 */ /* 0x003fe2000f8e00ff */
[----:B------:R-:W-:Y:S01]  /*19d0*/  SHF.L.U32 R4, R7, 0x1f, RZ ;  /* 0x0000001f07047819 */ /* 0x000fe200000006ff */
[----:B---3--:R-:W-:-:S06]  /*19e0*/  ULEA UR7, UR8, UR7, 0x18 ;  /* 0x0000000708077291 */ /* 0x008fcc000f8ec03f */
[----:B------:R-:W-:-:S04]  /*19f0*/  IMAD.U32 R6, RZ, RZ, UR7 ;  /* 0x00000007ff067e24 */ /* 0x000fc8000f8e00ff */
[----:B------:R-:W-:-:S04]  /*1a00*/  IMAD R5, R5, 0x8, R6 ;  /* 0x0000000805057824 */ /* 0x000fc800078e0206 */
[----:B------:R0:W1:Y:S01]  /*1a10*/  SYNCS.PHASECHK.TRANS64.TRYWAIT P1, [R5+URZ], R4 ;  /* 0x00000004050075a7 */ /* 0x000062000802017f */
[----:B------:R-:W-:Y:S05]  /*1a20*/  @!P0 BRA `(.L_x_24) ;  /* 0x0000000000048947 */ /* 0x000fea0003800000 */
[----:B------:R-:W-:Y:S01]  /*1a30*/  BPT.TRAP 0x1 ;  /* 0x000000040000795c */ /* 0x000fe20000300000 */
.L_x_24:
[----:B-1----:R-:W-:Y:S05]  /*1a40*/  @P1 BRA `(.L_x_25) ;  /* 0x0000000000081947 */ /* 0x002fea0003800000 */
[----:B------:R-:W1:Y:S02]  /*1a50*/  SYNCS.PHASECHK.TRANS64.TRYWAIT P1, [R5+URZ], R4 ;  /* 0x00000004050075a7 */ /* 0x000e64000802017f */
[----:B-1----:R-:W-:Y:S05]  /*1a60*/  @!P1 BRA `(.L_x_26) ;  /* 0x000000a400a89947 */ /* 0x002fea0003800000 */
.L_x_25:
[----:B------:R-:W-:Y:S01]  /*1a70*/  ULEA UR7, UR6, UR4, 0xb ;  /* 0x0000000406077291 */ /* 0x000fe2000f8e583f */
[----:B------:R-:W-:Y:S01]  /*1a80*/  WARPGROUP.ARRIVE ;  /* 0x00000000000079c5 */ /* 0x000fe20000000000 */
[----:B------:R-:W-:Y:S01]  /*1a90*/  ULEA UR12, UR6, UR5, 0xa ;  /* 0x00000005060c7291 */ /* 0x000fe2000f8e503f */
[----:B------:R-:W-:Y:S01]  /*1aa0*/  UMOV UR9, 0x40000040 ;  /* 0x4000004000097882 */ /* 0x000fe20000000000 */
[----:B------:R-:W-:-:S03]  /*1ab0*/  UMOV UR11, 0x40000040 ;  /* 0x40000040000b7882 */ /* 0x000fc60000000000 */
[----:B------:R-:W-:Y:S02]  /*1ac0*/  UMOV UR8, UR7 ;  /* 0x0000000700087c82 */ /* 0x000fe40008000000 */
[----:B------:R-:W-:Y:S02]  /*1ad0*/  UMOV UR10, UR12 ;  /* 0x0000000c000a7c82 */ /* 0x000fe40008000000 */
        /* <DEDUP_REMOVED lines=44> */
[----:B------:R-:W-:Y:S01]  /*1da0*/  BPT.TRAP 0x1 ;  /* 0x000000040000795c */ /* 0x000fe20000300000 */
.L_x_27:
[----:B------:R-:W-:-:S13]  /*1db0*/  ISETP.NE.AND P1, PT, R22, RZ, PT ;  /* 0x000000ff1600720c */ /* 0x000fda0003f25270 */
[----:B01----:R-:W-:-:S04]  /*1dc0*/  @P1 IMAD R4, R3, 0x8, R6 ;  /* 0x0000000803041824 */ /* 0x003fc800078e0206 */
[----:B------:R-:W-:-:S05]  /*1dd0*/  @P1 VIADD R5, R4, 0x20 ;  /* 0x0000002004051836 */ /* 0x000fca0000000000 */
[----:B------:R-:W-:-:S04]  /*1de0*/  @P1 PRMT R5, R152, 0x654, R5 ;  /* 0x0000065498051816 */ /* 0x000fc80000000005 */
[----:B------:R0:W-:Y:S01]  /*1df0*/  @P1 SYNCS.ARRIVE.TRANS64.RED.A1T0 RZ, [R5+URZ], RZ ;  /* 0x000000ff05ff19a7 */ /* 0x0001e2000810043f */
[----:B------:R-:W-:-:S13]  /*1e00*/  ISETP.GT.U32.AND P1, PT, R19, 0x1, PT ;  /* 0x000000011300780c */ /* 0x000fda0003f24070 */
[----:B0-----:R-:W-:Y:S05]  /*1e10*/  @P1 BRA `(.L_x_28) ;  /* 0x0000000000041947 */ /* 0x001fea0003800000 */
[----:B------:R-:W-:Y:S01]  /*1e20*/  BPT.TRAP 0x1 ;  /* 0x000000040000795c */ /* 0x000fe20000300000 */
.L_x_28:
[----:B------:R-:W-:Y:S01]  /*1e30*/  UIADD3 UR6, UR6, 0x1, URZ ;  /* 0x0000000106067890 */ /* 0x000fe2000fffe03f */
[C---:B------:R-:W-:Y:S01]  /*1e40*/  ISETP.GT.AND P2, PT, R0.reuse, 0x1, PT ;  /* 0x000000010000780c */ /* 0x040fe20003f44270 */
[----:B------:R-:W-:Y:S02]  /*1e50*/  VIADD R3, R3, 0x1 ;  /* 0x0000000103037836 */ /* 0x000fe40000000000 */
[----:B------:R-:W-:Y:S01]  /*1e60*/  UISETP.NE.AND UP0, UPT, UR6, 0x4, UPT ;  /* 0x000000040600788c */ /* 0x000fe2000bf05270 */
[----:B------:R-:W-:Y:S02]  /*1e70*/  VIADD R0, R0, 0xffffffff ;  /* 0xffffffff00007836 */ /* 0x000fe40000000000 */
[C---:B------:R-:W-:Y:S01]  /*1e80*/  ISETP.NE.AND P1, PT, R3.reuse, 0x4, PT ;  /* 0x000000040300780c */ /* 0x040fe20003f25270 */
[----:B------:R-:W-:Y:S02]  /*1e90*/  USEL UR7, URZ, 0x1, UP0 ;  /* 0x000000013f077887 */ /* 0x000fe40008000000 */
[----:B------:R-:W-:Y:S01]  /*1ea0*/  USEL UR6, UR6, URZ, UP0 ;  /* 0x0000003f06067287 */ /* 0x000fe20008000000 */
[----:B------:R-:W-:-:S03]  /*1eb0*/  SEL R3, R3, RZ, P1 ;  /* 0x000000ff03037207 */ /* 0x000fc60000800000 */
[----:B------:R-:W-:Y:S01]  /*1ec0*/  LOP3.LUT R7, R7, UR7, RZ, 0x3c, !PT ;  /* 0x0000000707077c12 */ /* 0x000fe2000f8e3cff */
[----:B------:R-:W-:Y:S07]  /*1ed0*/  @P2 BRA `(.L_x_29) ;  /* 0xfffffff800a82947 */ /* 0x000fee000383ffff */
.L_x_22:
[----:B------:R-:W3:Y:S02]  /*1ee0*/  LDC R0, c[0x0][0x28c] ;  /* 0x0000a300ff007b82 */ /* 0x000ee40000000800 */
[----:B---3--:R-:W-:-:S13]  /*1ef0*/  ISETP.GE.AND P1, PT, R0, 0x1, PT ;  /* 0x000000010000780c */ /* 0x008fda0003f26270 */
[----:B------:R-:W-:Y:S05]  /*1f00*/  @!P1 BRA `(.L_x_30) ;  /* 0x0000000000409947 */ /* 0x000fea0003800000 */
[----:B------:R-:W-:Y:S05]  /*1f10*/  @!P0 BRA `(.L_x_31) ;  /* 0x0000000000048947 */ /* 0x000fea0003800000 */
[----:B------:R-:W-:Y:S01]  /*1f20*/  BPT.TRAP 0x1 ;  /* 0x000000040000795c */ /* 0x000fe20000300000 */
.L_x_31:
[----:B------:R-:W-:Y:S01]  /*1f30*/  ISETP.NE.AND P0, PT, R22, RZ, PT ;  /* 0x000000ff1600720c */ /* 0x000fe20003f05270 */
[----:B------:R-:W-:-:S12]  /*1f40*/  UISETP.LT.AND UP1, UPT, UR40, 0x1, UPT ;  /* 0x000000012800788c */ /* 0x000fd8000bf21270 */
[----:B------:R-:W-:-:S05]  /*1f50*/  VOTEU.ANY UP0, P0 ;  /* 0x00000000003f7886 */ /* 0x000fca0000000100 */
[----:B------:R-:W-:-:S04]  /*1f60*/  @UP0 USEL UR4, UR40, 0x1, UP1 ;  /* 0x0000000128040887 */ /* 0x000fc80008800000 */
[----:B------:R-:W-:-:S06]  /*1f70*/  @UP0 UIADD3 UR4, UR39, UR40, -UR4 ;  /* 0x0000002827040290 */ /* 0x000fcc000fffe804 */
[----:B------:R-:W-:-:S04]  /*1f80*/  IMAD.U32 R0, RZ, RZ, UR4 ;  /* 0x00000004ff007e24 */ /* 0x000fc8000f8e00ff */
[----:B------:R-:W-:-:S05]  /*1f90*/  @P0 IMAD.SHL.U32 R0, R0, 0x8, RZ ;  /* 0x0000000800000824 */ /* 0x000fca00078e00ff */
[----:B------:R-:W-:-:S04]  /*1fa0*/  @P0 LOP3.LUT R0, R0, 0x18, RZ, 0xc0, !PT ;  /* 0x0000001800000812 */ /* 0x000fc800078ec0ff */
[----:B------:R-:W-:-:S04]  /*1fb0*/  @P0 IADD3 R3, R6, 0x20, R0 ;  /* 0x0000002006030810 */ /* 0x000fc80007ffe000 */
[----:B------:R-:W-:-:S04]  /*1fc0*/  @P0 PRMT R3, R152, 0x654, R3 ;  /* 0x0000065498030816 */ /* 0x000fc80000000003 */
[----:B------:R3:W-:Y:S01]  /*1fd0*/  @P0 SYNCS.ARRIVE.TRANS64.RED.A1T0 RZ, [R3+URZ], RZ ;  /* 0x000000ff03ff09a7 */ /* 0x0007e2000810043f */
[----:B------:R-:W-:-:S13]  /*1fe0*/  ISETP.GT.U32.AND P0, PT, R19, 0x1, PT ;  /* 0x000000011300780c */ /* 0x000fda0003f04070 */
[----:B---3--:R-:W-:Y:S05]  /*1ff0*/  @P0 BRA `(.L_x_30) ;  /* 0x0000000000040947 */ /* 0x008fea0003800000 */
[----:B------:R-:W-:Y:S01]  /*2000*/  BPT.TRAP 0x1 ;  /* 0x000000040000795c */ /* 0x000fe20000300000 */
.L_x_30:
[----:B------:R-:W3:Y:S01]  /*2010*/  LDC R6, c[0x0][0x288] ;  /* 0x0000a200ff067b82 */ /* 0x000ee20000000800 */
[--C-:B------:R-:W-:Y:S01]  /*2020*/  SHF.R.U32.HI R0, RZ, 0x2, R18.reuse ;  /* 0x00000002ff007819 */ /* 0x100fe20000011612 */
[----:B------:R-:W-:Y:S01]  /*2030*/  UIADD3 UR39, UR40, UR39, URZ ;  /* 0x0000002728277290 */ /* 0x000fe2000fffe03f */
[----:B01----:R-:W-:Y:S01]  /*2040*/  SHF.R.U32.HI R5, RZ, 0x7, R18 ;  /* 0x00000007ff057819 */ /* 0x003fe20000011612 */
[----:B------:R-:W-:Y:S01]  /*2050*/  IMAD.SHL.U32 R13, R154, 0x80, RZ ;  /* 0x000000809a0d7824 */ /* 0x000fe200078e00ff */
[----:B------:R-:W-:Y:S01]  /*2060*/  LOP3.LUT R3, R0, 0x7, RZ, 0xc0, !PT ;  /* 0x0000000700037812 */ /* 0x000fe200078ec0ff */
[----:B------:R-:W-:Y:S01]  /*2070*/  USHF.R.U32.HI UR4, URZ, 0x2, UR39 ;  /* 0x000000023f047899 */ /* 0x000fe20008011627 */
[----:B------:R-:W-:Y:S01]  /*2080*/  LOP3.LUT R4, R18, 0x60, RZ, 0xc0, !PT ;  /* 0x0000006012047812 */ /* 0x000fe200078ec0ff */
[----:B------:R-:W-:Y:S01]  /*2090*/  ULDC UR8, c[0x0][0x284] ;  /* 0x0000a10000087ab9 */ /* 0x000fe20000000800 */
[----:B------:R-:W-:Y:S01]  /*20a0*/  LOP3.LUT R0, R5, 0x1, RZ, 0xc0, !PT ;  /* 0x0000000105007812 */ /* 0x000fe200078ec0ff */
[----:B------:R-:W-:Y:S01]  /*20b0*/  ULOP3.LUT UR4, UR4, 0x1, URZ, 0xc0, !UPT ;  /* 0x0000000104047892 */ /* 0x000fe2000f8ec03f */
[----:B------:R-:W-:Y:S01]  /*20c0*/  SHF.R.U32.HI R10, RZ, 0x1, R4 ;  /* 0x00000001ff0a7819 */ /* 0x000fe20000011604 */
[----:B------:R-:W-:Y:S01]  /*20d0*/  UISETP.GT.U32.AND UP1, UPT, UR39, 0x3, UPT ;  /* 0x000000032700788c */ /* 0x000fe2000bf24070 */
[----:B------:R-:W-:Y:S01]  /*20e0*/  SHF.R.S32.HI R21, RZ, 0x1f, R23 ;  /* 0x0000001fff157819 */ /* 0x000fe20000011417 */
[----:B------:R-:W-:Y:S01]  /*20f0*/  IMAD.SHL.U32 R4, R0, 0x40, RZ ;  /* 0x0000004000047824 */ /* 0x000fe200078e00ff */
[--C-:B------:R-:W-:Y:S01]  /*2100*/  IADD3 R5, RZ, -R10, -R3.reuse ;  /* 0x8000000aff057210 */ /* 0x100fe20007ffe803 */
[----:B------:R-:W-:Y:S01]  /*2110*/  UISETP.NE.U32.AND UP0, UPT, UR4, 0x1, UPT ;  /* 0x000000010400788c */ /* 0x000fe2000bf05070 */
[----:B------:R-:W-:Y:S01]  /*2120*/  IMAD.WIDE R8, R153, 0x100, RZ ;  /* 0x0000010099087825 */ /* 0x000fe200078e02ff */
[----:B------:R-:W-:Y:S01]  /*2130*/  ULDC.64 UR6, c[0x0][0x5d0] ;  /* 0x0001740000067ab9 */ /* 0x000fe20000000a00 */
[----:B--2---:R-:W-:Y:S01]  /*2140*/  LOP3.LUT R157, R4, 0x40, R3, 0xe2, !PT ;  /* 0x00000040049d7812 */ /* 0x004fe200078ee203 */
[----:B------:R-:W-:Y:S01]  /*2150*/  UISETP.LT.U32.AND UP1, UPT, UR40, 0x4, UP1 ;  /* 0x000000042800788c */ /* 0x000fe20008f21070 */
[----:B------:R-:W-:Y:S01]  /*2160*/  LOP3.LUT R3, R18, 0x3, RZ, 0xc0, !PT ;  /* 0x0000000312037812 */ /* 0x000fe200078ec0ff */
[----:B------:R-:W-:Y:S01]  /*2170*/  UISETP.GT.U32.AND UP0, UPT, UR40, 0x3, !UP0 ;  /* 0x000000032800788c */ /* 0x000fe2000c704070 */
[----:B------:R-:W-:Y:S01]  /*2180*/  IMAD R4, R21, UR6, RZ ;  /* 0x0000000615047c24 */ /* 0x000fe2000f8e02ff */
[----:B---3--:R-:W-:Y:S01]  /*2190*/  ISETP.GE.AND P0, PT, R13, R6, PT ;  /* 0x000000060d00720c */ /* 0x008fe20003f06270 */
[----:B------:R-:W-:Y:S01]  /*21a0*/  IMAD R0, R0, -0x40, R5 ;  /* 0xffffffc000007824 */ /* 0x000fe200078e0205 */
[----:B------:R-:W-:Y:S01]  /*21b0*/  USEL UR5, URZ, 0x1, !UP1 ;  /* 0x000000013f057887 */ /* 0x000fe2000c800000 */
[----:B------:R-:W-:Y:S01]  /*21c0*/  IMAD R12, R3, -0x2, R6 ;  /* 0xfffffffe030c7824 */ /* 0x000fe200078e0206 */
[----:B------:R-:W-:Y:S01]  /*21d0*/  USEL UR4, URZ, 0x1, !UP0 ;  /* 0x000000013f047887 */ /* 0x000fe2000c000000 */
[----:B------:R-:W-:Y:S01]  /*21e0*/  IMAD.SHL.U32 R3, R153, 0x100, RZ ;  /* 0x0000010099037824 */ /* 0x000fe200078e00ff */
[----:B------:R-:W-:Y:S01]  /*21f0*/  ULOP3.LUT UR39, UR39, 0x3, URZ, 0xc0, !UPT ;  /* 0x0000000327277892 */ /* 0x000fe2000f8ec03f */
[----:B------:R-:W-:Y:S01]  /*2200*/  IMAD.SHL.U32 R6, R18, 0x2, RZ ;  /* 0x0000000212067824 */ /* 0x000fe200078e00ff */
[----:B------:R-:W-:Y:S01]  /*2210*/  ULOP3.LUT UR38, UR4, UR38, UR5, 0x96, !UPT ;  /* 0x0000002604267292 */ /* 0x000fe2000f8e9605 */
[----:B------:R-:W-:Y:S01]  /*2220*/  IMAD R11, R23, UR7, R4 ;  /* 0x00000007170b7c24 */ /* 0x000fe2000f8e0204 */
[----:B------:R-:W-:Y:S01]  /*2230*/  ISETP.GE.OR P0, PT, R3, UR8, P0 ;  /* 0x0000000803007c0c */ /* 0x000fe20008706670 */
[----:B------:R-:W-:Y:S01]  /*2240*/  IMAD.MOV.U32 R153, RZ, RZ, -0x1 ;  /* 0xffffffffff997424 */ /* 0x000fe200078e00ff */
[----:B------:R-:W-:-:S02]  /*2250*/  LOP3.LUT R6, R13, 0x6, R6, 0xf8, !PT ;  /* 0x000000060d067812 */ /* 0x000fc400078ef806 */
[----:B------:R-:W-:Y:S01]  /*2260*/  IADD3 R3, -R3, UR8, R0 ;  /* 0x0000000803037c10 */ /* 0x000fe2000fffe100 */
[----:B------:R-:W-:Y:S01]  /*2270*/  IMAD.IADD R0, R12, 0x1, -R13 ;  /* 0x000000010c007824 */ /* 0x000fe200078e0a0d */
[----:B------:R-:W-:Y:S02]  /*2280*/  SHF.R.S32.HI R7, RZ, 0x1f, R6 ;  /* 0x0000001fff077819 */ /* 0x000fe40000011406 */
[----:B------:R-:W-:Y:S01]  /*2290*/  LOP3.LUT R157, R8, R157, R10, 0xfe, !PT ;  /* 0x0000009d089d7212 */ /* 0x000fe200078efe0a */
[----:B------:R-:W-:-:S04]  /*22a0*/  IMAD.WIDE.U32 R4, R23, UR6, R6 ;  /* 0x0000000617047c25 */ /* 0x000fc8000f8e0006 */
[----:B------:R-:W-:Y:S02]  /*22b0*/  IMAD.IADD R11, R5, 0x1, R11 ;  /* 0x00000001050b7824 */ /* 0x000fe400078e020b */
[----:B------:R-:W-:Y:S01]  /*22c0*/  IMAD.MOV.U32 R10, RZ, RZ, R4 ;  /* 0x000000ffff0a7224 */ /* 0x000fe200078e0004 */
[----:B------:R-:W-:Y:S06]  /*22d0*/  @P0 BRA `(.L_x_32) ;  /* 0x0000008000600947 */ /* 0x000fec0003800000 */
[----:B------:R-:W0:Y:S01]  /*22e0*/  LDC.64 R4, c[0x0][0x5c8] ;  /* 0x00017200ff047b82 */ /* 0x000e220000000a00 */
[----:B-----5:R-:W-:Y:S01]  /*22f0*/  FSETP.NEU.AND P0, PT, R156, RZ, PT ;  /* 0x000000ff9c00720b */ /* 0x020fe20003f0d000 */
[----:B------:R-:W-:Y:S01]  /*2300*/  BSSY B0, `(.L_x_32) ;  /* 0x0000815000007945 */ /* 0x000fe20003800000 */
[----:B------:R-:W-:-:S04]  /*2310*/  ISETP.GT.AND P3, PT, R3, RZ, PT ;  /* 0x000000ff0300720c */ /* 0x000fc80003f64270 */
[----:B------:R-:W-:Y:S01]  /*2320*/  ISETP.GT.AND P2, PT, R0, RZ, P3 ;  /* 0x000000ff0000720c */ /* 0x000fe20001f44270 */
[-C--:B0-----:R-:W-:Y:S02]  /*2330*/  IMAD R12, R9, R4.reuse, RZ ;  /* 0x00000004090c7224 */ /* 0x081fe400078e02ff */
[----:B------:R-:W-:-:S04]  /*2340*/  IMAD.WIDE.U32 R170, R157, R4, R10 ;  /* 0x000000049daa7225 */ /* 0x000fc800078e000a */
[----:B------:R-:W-:-:S04]  /*2350*/  IMAD R11, R157, R5, R12 ;  /* 0x000000059d0b7224 */ /* 0x000fc800078e020c */
[----:B------:R-:W-:Y:S01]  /*2360*/  IMAD.IADD R173, R171, 0x1, R11 ;  /* 0x00000001abad7824 */ /* 0x000fe200078e020b */
[----:B------:R-:W-:Y:S06]  /*2370*/  @!P0 BRA `(.L_x_33) ;  /* 0x0000005c00108947 */ /* 0x000fec0003800000 */
[----:B------:R-:W0:Y:S01]  /*2380*/  LDC.64 R12, c[0x0][0x5b8] ;  /* 0x00016e00ff0c7b82 */ /* 0x000e220000000a00 */
[----:B------:R-:W-:-:S07]  /*2390*/  ULDC.64 UR4, c[0x0][0x5c0] ;  /* 0x0001700000047ab9 */ /* 0x000fce0000000a00 */
[----:B------:R-:W1:Y:S08]  /*23a0*/  LDC.64 R14, c[0x0][0x5b0] ;  /* 0x00016c00ff0e7b82 */ /* 0x000e700000000a00 */
[----:B------:R-:W2:Y:S01]  /*23b0*/  LDC.64 R10, c[0x0][0x5a8] ;  /* 0x00016a00ff0a7b82 */ /* 0x000ea20000000a00 */
[----:B0-----:R-:W-:-:S04]  /*23c0*/  IMAD R20, R21, R12, RZ ;  /* 0x0000000c15147224 */ /* 0x001fc800078e02ff */
[C---:B------:R-:W-:Y:S02]  /*23d0*/  IMAD R13, R23.reuse, R13, R20 ;  /* 0x0000000d170d7224 */ /* 0x040fe400078e0214 */
[----:B------:R-:W-:-:S04]  /*23e0*/  IMAD.WIDE.U32 R20, R23, R12, R6 ;  /* 0x0000000c17147225 */ /* 0x000fc800078e0006 */
[-C--:B-1----:R-:W-:Y:S02]  /*23f0*/  IMAD R154, R9, R14.reuse, RZ ;  /* 0x0000000e099a7224 */ /* 0x082fe400078e02ff */
[----:B------:R-:W-:Y:S02]  /*2400*/  IMAD.IADD R159, R21, 0x1, R13 ;  /* 0x00000001159f7824 */ /* 0x000fe400078e020d */
[----:B------:R-:W-:Y:S02]  /*2410*/  IMAD.MOV.U32 R158, RZ, RZ, R20 ;  /* 0x000000ffff9e7224 */ /* 0x000fe400078e0014 */
[C---:B------:R-:W-:Y:S02]  /*2420*/  IMAD R171, R157.reuse, R15, R154 ;  /* 0x0000000f9dab7224 */ /* 0x040fe400078e029a */
[----:B------:R-:W-:-:S04]  /*2430*/  IMAD.WIDE.U32 R160, R157, R14, R158 ;  /* 0x0000000e9da07225 */ /* 0x000fc800078e009e */
[----:B------:R-:W-:Y:S01]  /*2440*/  IMAD.IADD R154, R161, 0x1, R171 ;  /* 0x00000001a19a7824 */ /* 0x000fe200078e02ab */
[----:B--2---:R-:W-:-:S04]  /*2450*/  LEA R162, P0, R160, R10, 0x2 ;  /* 0x0000000aa0a27211 */ /* 0x004fc800078010ff */
[----:B------:R-:W-:-:S05]  /*2460*/  LEA.HI.X R163, R160, R11, R154, 0x2, P0 ;  /* 0x0000000ba0a37211 */ /* 0x000fca00000f149a */
[----:B------:R0:W2:Y:S01]  /*2470*/  @P2 LDG.E.LTC128B R154, desc[UR36][R162.64] ;  /* 0x00000024a29a2981 */ /* 0x0000a2000c1e1920 */
[----:B------:R-:W-:Y:S01]  /*2480*/  LEA R160, P0, R170, UR4, 0x2 ;  /* 0x00000004aaa07c11 */ /* 0x000fe2000f8010ff */
[----:B------:R-:W-:Y:S01]  /*2490*/  IMAD.WIDE.U32 R164, R157, R14, R6 ;  /* 0x0000000e9da47225 */ /* 0x000fe200078e0006 */
[----:B------:R-:W-:Y:S01]  /*24a0*/  ISETP.GT.AND P1, PT, R0, 0x1, P3 ;  /* 0x000000010000780c */ /* 0x000fe20001f24270 */
[----:B------:R-:W-:Y:S02]  /*24b0*/  BSSY B1, `(.L_x_34) ;  /* 0x0000011000017945 */ /* 0x000fe40003800000 */
[----:B------:R-:W-:Y:S02]  /*24c0*/  IMAD.IADD R165, R171, 0x1, R165 ;  /* 0x00000001aba57824 */ /* 0x000fe400078e02a5 */
[----:B------:R-:W-:Y:S01]  /*24d0*/  IMAD.WIDE.U32 R166, R23, R12, R164 ;  /* 0x0000000c17a67225 */ /* 0x000fe200078e00a4 */
[----:B0-----:R-:W-:-:S03]  /*24e0*/  SHF.L.U64.HI R163, R14, 0x3, R15 ;  /* 0x000000030ea37819 */ /* 0x001fc6000001020f */
[----:B------:R-:W-:Y:S01]  /*24f0*/  IMAD.SHL.U32 R162, R14, 0x8, RZ ;  /* 0x000000080ea27824 */ /* 0x000fe200078e00ff */
[----:B--2---:R-:W-:-:S05]  /*2500*/  LOP3.LUT R161, R154, 0xffffe000, RZ, 0xc0, !PT ;  /* 0xffffe0009aa17812 */ /* 0x004fca00078ec0ff */
[----:B------:R-:W-:Y:S01]  /*2510*/  FMUL R169, R161, R156 ;  /* 0x0000009ca1a97220 */ /* 0x000fe20000400000 */
[----:B------:R-:W-:Y:S01]  /*2520*/  LEA.HI.X R161, R170, UR5, R173, 0x2, P0 ;  /* 0x00000005aaa17c11 */ /* 0x000fe200080f14ad */
[----:B------:R-:W-:Y:S01]  /*2530*/  IMAD.WIDE.U32 R172, R157, R14, R162 ;  /* 0x0000000e9dac7225 */ /* 0x000fe200078e00a2 */
[----:B------:R-:W-:-:S03]  /*2540*/  LEA R164, P0, R166, R10, 0x2 ;  /* 0x0000000aa6a47211 */ /* 0x000fc600078010ff */
[----:B------:R-:W-:Y:S01]  /*2550*/  FFMA R169, R88, R155, R169 ;  /* 0x0000009b58a97223 */ /* 0x000fe200000000a9 */
[----:B------:R-:W-:-:S04]  /*2560*/  IMAD.IADD R88, R13, 0x1, R167 ;  /* 0x000000010d587824 */ /* 0x000fc800078e02a7 */
[----:B------:R-:W-:Y:S02]  /*2570*/  F2FP.TF32.F32.PACK_B R169, R169 ;  /* 0x000000a9ffa9723e */ /* 0x000fe400024050ff */
[----:B------:R-:W-:-:S03]  /*2580*/  LEA.HI.X R165, R166, R11, R88, 0x2, P0 ;  /* 0x0000000ba6a57211 */ /* 0x000fc600000f1458 */
[----:B------:R0:W-:Y:S01]  /*2590*/  @P2 STG.E desc[UR36][R160.64], R169 ;  /* 0x000000a9a0002986 */ /* 0x0001e2000c101924 */
[----:B------:R-:W-:Y:S05]  /*25a0*/  @!P1 BRA `(.L_x_35) ;  /* 0x0000000000049947 */ /* 0x000fea0003800000 */
[----:B------:R1:W5:Y:S02]  /*25b0*/  LDG.E.LTC128B R154, desc[UR36][R164.64+0x4] ;  /* 0x00000424a49a7981 */ /* 0x000364000c1e1920 */
.L_x_35:
[----:B------:R-:W-:Y:S05]  /*25c0*/  BSYNC B1 ;  /* 0x0000000000017941 */ /* 0x000fea0003800000 */
.L_x_34:
[----:B-----5:R-:W-:Y:S01]  /*25d0*/  LOP3.LUT R167, R154, 0xffffe000, RZ, 0xc0, !PT ;  /* 0xffffe0009aa77812 */ /* 0x020fe200078ec0ff */
[----:B------:R-:W-:Y:S01]  /*25e0*/  IMAD.IADD R171, R171, 0x1, R173 ;  /* 0x00000001abab7824 */ /* 0x000fe200078e02ad */
[----:B------:R-:W-:Y:S02]  /*25f0*/  ISETP.GT.AND P0, PT, R3, 0x8, PT ;  /* 0x000000080300780c */ /* 0x000fe40003f04270 */
[----:B------:R-:W-:Y:S01]  /*2600*/  IADD3 R166, P4, R20, R172, RZ ;  /* 0x000000ac14a67210 */ /* 0x000fe20007f9e0ff */
[----:B------:R-:W-:Y:S01]  /*2610*/  FMUL R88, R167, R156 ;  /* 0x0000009ca7587220 */ /* 0x000fe20000400000 */
[----:B------:R-:W-:-:S03]  /*2620*/  ISETP.GT.AND P2, PT, R0, RZ, P0 ;  /* 0x000000ff0000720c */ /* 0x000fc60000744270 */
[----:B------:R-:W-:Y:S01]  /*2630*/  FFMA R175, R89, R155, R88 ;  /* 0x0000009b59af7223 */ /* 0x000fe20000000058 */
[----:B------:R-:W-:Y:S01]  /*2640*/  IMAD.X R167, R171, 0x1, R159, P4 ;  /* 0x00000001aba77824 */ /* 0x000fe200020e069f */
[----:B------:R-:W-:-:S03]  /*2650*/  LEA R88, P4, R166, R10, 0x2 ;  /* 0x0000000aa6587211 */ /* 0x000fc600078810ff */
[----:B------:R-:W-:Y:S02]  /*2660*/  F2FP.TF32.F32.PACK_B R175, R175 ;  /* 0x000000afffaf723e */ /* 0x000fe400024050ff */
[----:B------:R-:W-:-:S03]  /*2670*/  LEA.HI.X R89, R166, R11, R167, 0x2, P4 ;  /* 0x0000000ba6597211 */ /* 0x000fc600020f14a7 */
[----:B------:R2:W-:Y:S04]  /*2680*/  @P1 STG.E desc[UR36][R160.64+0x4], R175 ;  /* 0x000004afa0001986 */ /* 0x0005e8000c101924 */
[----:B------:R3:W0:Y:S01]  /*2690*/  @P2 LDG.E.LTC128B R154, desc[UR36][R88.64] ;  /* 0x00000024589a2981 */ /* 0x000622000c1e1920 */
[----:B------:R-:W-:Y:S01]  /*26a0*/  IMAD.SHL.U32 R167, R4, 0x20, RZ ;  /* 0x0000002004a77824 */ /* 0x000fe200078e00ff */
[----:B------:R-:W-:Y:S01]  /*26b0*/  IADD3 R172, P1, R6, R172, RZ ;  /* 0x000000ac06ac7210 */ /* 0x000fe20007f3e0ff */
[----:B------:R-:W-:Y:S03]  /*26c0*/  BSSY B1, `(.L_x_36) ;  /* 0x0000011000017945 */ /* 0x000fe60003800000 */
[----:B------:R-:W-:Y:S01]  /*26d0*/  IADD3 R170, P4, R167, R160, RZ ;  /* 0x000000a0a7aa7210 */ /* 0x000fe20007f9e0ff */
[----:B------:R-:W-:Y:S01]  /*26e0*/  IMAD.X R173, R7, 0x1, R171, P1 ;  /* 0x0000000107ad7824 */ /* 0x000fe200008e06ab */
[----:B------:R-:W-:Y:S01]  /*26f0*/  ISETP.GT.AND P1, PT, R0, 0x1, P0 ;  /* 0x000000010000780c */ /* 0x000fe20000724270 */
[----:B------:R-:W-:-:S03]  /*2700*/  IMAD.WIDE.U32 R172, R23, R12, R172 ;  /* 0x0000000c17ac7225 */ /* 0x000fc600078e00ac */
[----:B---3--:R-:W-:Y:S02]  /*2710*/  LEA R88, P5, R172, R10, 0x2 ;  /* 0x0000000aac587211 */ /* 0x008fe400078a10ff */
[----:B0-----:R-:W-:-:S05]  /*2720*/  LOP3.LUT R169, R154, 0xffffe000, RZ, 0xc0, !PT ;  /* 0xffffe0009aa97812 */ /* 0x001fca00078ec0ff */
[----:B------:R-:W-:-:S04]  /*2730*/  FMUL R169, R169, R156 ;  /* 0x0000009ca9a97220 */ /* 0x000fc80000400000 */
[----:B------:R-:W-:Y:S01]  /*2740*/  FFMA R177, R90, R155, R169 ;  /* 0x0000009b5ab17223 */ /* 0x000fe200000000a9 */
[----:B------:R-:W-:Y:S01]  /*2750*/  SHF.L.U64.HI R169, R4, 0x5, R5 ;  /* 0x0000000504a97819 */ /* 0x000fe20000010205 */
[----:B------:R-:W-:-:S03]  /*2760*/  IMAD.IADD R90, R13, 0x1, R173 ;  /* 0x000000010d5a7824 */ /* 0x000fc600078e02ad */
[----:B------:R-:W-:Y:S01]  /*2770*/  F2FP.TF32.F32.PACK_B R177, R177 ;  /* 0x000000b1ffb1723e */ /* 0x000fe200024050ff */
[----:B------:R-:W-:Y:S01]  /*2780*/  IMAD.X R171, R169, 0x1, R161, P4 ;  /* 0x00000001a9ab7824 */ /* 0x000fe200020e06a1 */
[----:B------:R-:W-:-:S04]  /*2790*/  LEA.HI.X R89, R172, R11, R90, 0x2, P5 ;  /* 0x0000000bac597211 */ /* 0x000fc800028f145a */
[----:B------:R2:W-:Y:S01]  /*27a0*/  @P2 STG.E desc[UR36][R170.64], R177 ;  /* 0x000000b1aa002986 */ /* 0x0005e2000c101924 */
[----:B------:R-:W-:Y:S05]  /*27b0*/  @!P1 BRA `(.L_x_37) ;  /* 0x0000000000049947 */ /* 0x000fea0003800000 */
[----:B------:R0:W5:Y:S02]  /*27c0*/  LDG.E.LTC128B R154, desc[UR36][R88.64+0x4] ;  /* 0x00000424589a7981 */ /* 0x000164000c1e1920 */
.L_x_37:
[----:B------:R-:W-:Y:S05]  /*27d0*/  BSYNC B1 ;  /* 0x0000000000017941 */ /* 0x000fea0003800000 */
.L_x_36:
[----:B-----5:R-:W-:Y:S01]  /*27e0*/  LOP3.LUT R173, R154, 0xffffe000, RZ, 0xc0, !PT ;  /* 0xffffe0009aad7812 */ /* 0x020fe200078ec0ff */
[----:B------:R-:W-:Y:S01]  /*27f0*/  BSSY B1, `(.L_x_38) ;  /* 0x000000a000017945 */ /* 0x000fe20003800000 */
[----:B------:R-:W-:-:S03]  /*2800*/  ISETP.GT.AND P2, PT, R0, 0x8, P3 ;  /* 0x000000080000780c */ /* 0x000fc60001f44270 */
[----:B------:R-:W-:-:S04]  /*2810*/  FMUL R90, R173, R156 ;  /* 0x0000009cad5a7220 */ /* 0x000fc80000400000 */
[----:B------:R-:W-:Y:S01]  /*2820*/  FFMA R173, R91, R155, R90 ;  /* 0x0000009b5bad7223 */ /* 0x000fe2000000005a */
[----:B------:R-:W-:Y:S02]  /*2830*/  @P1 IMAD.MOV.U32 R90, RZ, RZ, R170 ;  /* 0x000000ffff5a1224 */ /* 0x000fe400078e00aa */
[----:B------:R-:W-:Y:S02]  /*2840*/  @P1 IMAD.MOV.U32 R91, RZ, RZ, R171 ;  /* 0x000000ffff5b1224 */ /* 0x000fe400078e00ab */
[----:B------:R-:W-:-:S05]  /*2850*/  F2FP.TF32.F32.PACK_B R173, R173 ;  /* 0x000000adffad723e */ /* 0x000fca00024050ff */
[----:B------:R3:W-:Y:S01]  /*2860*/  @P1 STG.E desc[UR36][R90.64+0x4], R173 ;  /* 0x000004ad5a001986 */ /* 0x0007e2000c101924 */
[----:B------:R-:W-:Y:S05]  /*2870*/  @!P2 BRA `(.L_x_39) ;  /* 0x000000000004a947 */ /* 0x000fea0003800000 */
[----:B------:R4:W5:Y:S02]  /*2880*/  LDG.E.LTC128B R154, desc[UR36][R164.64+0x20] ;  /* 0x00002024a49a7981 */ /* 0x000964000c1e1920 */
.L_x_39:
[----:B------:R-:W-:Y:S05]  /*2890*/  BSYNC B1 ;  /* 0x0000000000017941 */ /* 0x000fea0003800000 */
.L_x_38:
[----:B---3-5:R-:W-:Y:S01]  /*28a0*/  LOP3.LUT R91, R154, 0xffffe000, RZ, 0xc0, !PT ;  /* 0xffffe0009a5b7812 */ /* 0x028fe200078ec0ff */
[----:B------:R-:W-:Y:S01]  /*28b0*/  @P2 IMAD.MOV.U32 R90, RZ, RZ, R160 ;  /* 0x000000ffff5a2224 */ /* 0x000fe200078e00a0 */
[----:B------:R-:W-:Y:S01]  /*28c0*/  ISETP.GT.AND P1, PT, R0, 0x9, P3 ;  /* 0x000000090000780c */ /* 0x000fe20001f24270 */
[----:B------:R-:W-:Y:S02]  /*28d0*/  BSSY B1, `(.L_x_40) ;  /* 0x0000008000017945 */ /* 0x000fe40003800000 */
[----:B------:R-:W-:-:S04]  /*28e0*/  FMUL R91, R91, R156 ;  /* 0x0000009c5b5b7220 */ /* 0x000fc80000400000 */
[----:B------:R-:W-:Y:S01]  /*28f0*/  FFMA R173, R92, R155, R91 ;  /* 0x0000009b5cad7223 */ /* 0x000fe2000000005b */
[----:B------:R-:W-:-:S04]  /*2900*/  @P2 IMAD.MOV.U32 R91, RZ, RZ, R161 ;  /* 0x000000ffff5b2224 */ /* 0x000fc800078e00a1 */
[----:B------:R-:W-:-:S05]  /*2910*/  F2FP.TF32.F32.PACK_B R173, R173 ;  /* 0x000000adffad723e */ /* 0x000fca00024050ff */
[----:B------:R3:W-:Y:S01]  /*2920*/  @P2 STG.E desc[UR36][R90.64+0x20], R173 ;  /* 0x000020ad5a002986 */ /* 0x0007e2000c101924 */
[----:B------:R-:W-:Y:S05]  /*2930*/  @!P1 BRA `(.L_x_41) ;  /* 0x0000000000049947 */ /* 0x000fea0003800000 */
[----:B------:R0:W5:Y:S02]  /*2940*/  LDG.E.LTC128B R154, desc[UR36][R164.64+0x24] ;  /* 0x00002424a49a7981 */ /* 0x000164000c1e1920 */
.L_x_41:
[----:B------:R-:W-:Y:S05]  /*2950*/  BSYNC B1 ;  /* 0x0000000000017941 */ /* 0x000fea0003800000 */
.L_x_40:
[----:B---3-5:R-:W-:Y:S01]  /*2960*/  LOP3.LUT R91, R154, 0xffffe000, RZ, 0xc0, !PT ;  /* 0xffffe0009a5b7812 */ /* 0x028fe200078ec0ff */
[----:B------:R-:W-:Y:S01]  /*2970*/  BSSY B1, `(.L_x_42) ;  /* 0x000000a000017945 */ /* 0x000fe20003800000 */
[----:B------:R-:W-:-:S03]  /*2980*/  ISETP.GT.AND P2, PT, R0, 0x8, P0 ;  /* 0x000000080000780c */ /* 0x000fc60000744270 */
[----:B------:R-:W-:Y:S01]  /*2990*/  FMUL R90, R91, R156 ;  /* 0x0000009c5b5a7220 */ /* 0x000fe20000400000 */
[----:B------:R-:W-:-:S03]  /*29a0*/  @P1 IMAD.MOV.U32 R91, RZ, RZ, R161 ;  /* 0x000000ffff5b1224 */ /* 0x000fc600078e00a1 */
[----:B------:R-:W-:Y:S01]  /*29b0*/  FFMA R93, R93, R155, R90 ;  /* 0x0000009b5d5d7223 */ /* 0x000fe2000000005a */
[----:B------:R-:W-:-:S04]  /*29c0*/  @P1 IMAD.MOV.U32 R90, RZ, RZ, R160 ;  /* 0x000000ffff5a1224 */ /* 0x000fc800078e00a0 */
[----:B------:R-:W-:-:S05]  /*29d0*/  F2FP.TF32.F32.PACK_B R93, R93 ;  /* 0x0000005dff5d723e */ /* 0x000fca00024050ff */
[----:B------:R3:W-:Y:S01]  /*29e0*/  @P1 STG.E desc[UR36][R90.64+0x24], R93 ;  /* 0x0000245d5a001986 */ /* 0x0007e2000c101924 */
[----:B------:R-:W-:Y:S05]  /*29f0*/  @!P2 BRA `(.L_x_43) ;  /* 0x000000000004a947 */ /* 0x000fea0003800000 */
[----:B------:R0:W5:Y:S02]  /*2a00*/  LDG.E.LTC128B R154, desc[UR36][R88.64+0x20] ;  /* 0x00002024589a7981 */ /* 0x000164000c1e1920 */
.L_x_43:
[----:B------:R-:W-:Y:S05]  /*2a10*/  BSYNC B1 ;  /* 0x0000000000017941 */ /* 0x000fea0003800000 */
.L_x_42:
        /* <DEDUP_REMOVED lines=11> */
.L_x_45:
[----:B------:R-:W-:Y:S05]  /*2ad0*/  BSYNC B1 ;  /* 0x0000000000017941 */ /* 0x000fea0003800000 */
.L_x_44:
        /* <DEDUP_REMOVED lines=11> */
.L_x_47:
[----:B------:R-:W-:Y:S05]  /*2b90*/  BSYNC B1 ;  /* 0x0000000000017941 */ /* 0x000fea0003800000 */
.L_x_46:
        /* <DEDUP_REMOVED lines=11> */
.L_x_49:
[----:B------:R-:W-:Y:S05]  /*2c50*/  BSYNC B1 ;  /* 0x0000000000017941 */ /* 0x000fea0003800000 */
.L_x_48:
        /* <DEDUP_REMOVED lines=11> */
.L_x_51:
[----:B------:R-:W-:Y:S05]  /*2d10*/  BSYNC B1 ;  /* 0x0000000000017941 */ /* 0x000fea0003800000 */
.L_x_50:
        /* <DEDUP_REMOVED lines=11> */
.L_x_53:
[----:B------:R-:W-:Y:S05]  /*2dd0*/  BSYNC B1 ;  /* 0x0000000000017941 */ /* 0x000fea0003800000 */
.L_x_52:
        /* <DEDUP_REMOVED lines=11> */
.L_x_55:
[----:B------:R-:W-:Y:S05]  /*2e90*/  BSYNC B1 ;  /* 0x0000000000017941 */ /* 0x000fea0003800000 */
.L_x_54:
        /* <DEDUP_REMOVED lines=11> */
.L_x_57:
[----:B------:R-:W-:Y:S05]  /*2f50*/  BSYNC B1 ;  /* 0x0000000000017941 */ /* 0x000fea0003800000 */
.L_x_56:
        /* <DEDUP_REMOVED lines=11> */
.L_x_59:
[----:B------:R-:W-:Y:S05]  /*3010*/  BSYNC B1 ;  /* 0x0000000000017941 */ /* 0x000fea0003800000 */
.L_x_58:
        /* <DEDUP_REMOVED lines=11> */
.L_x_61:
[----:B------:R-:W-:Y:S05]  /*30d0*/  BSYNC B1 ;  /* 0x0000000000017941 */ /* 0x000fea0003800000 */
.L_x_60:
        /* <DEDUP_REMOVED lines=11> */
.L_x_63:
[----:B------:R-:W-:Y:S05]  /*3190*/  BSYNC B1 ;  /* 0x0000000000017941 */ /* 0x000fea0003800000 */
.L_x_62:
        /* <DEDUP_REMOVED lines=11> */
.L_x_65:
[----:B------:R-:W-:Y:S05]  /*3250*/  BSYNC B1 ;  /* 0x0000000000017941 */ /* 0x000fea0003800000 */
.L_x_64:
        /* <DEDUP_REMOVED lines=11> */
.L_x_67:
[----:B------:R-:W-:Y:S05]  /*3310*/  BSYNC B1 ;  /* 0x0000000000017941 */ /* 0x000fea0003800000 */
.L_x_66:
        /* <DEDUP_REMOVED lines=11> */
.L_x_69:
[----:B------:R-:W-:Y:S05]  /*33d0*/  BSYNC B1 ;  /* 0x0000000000017941 */ /* 0x000fea0003800000 */
.L_x_68:
        /* <DEDUP_REMOVED lines=11> */
.L_x_71:
[----:B------:R-:W-:Y:S05]  /*3490*/  BSYNC B1 ;  /* 0x0000000000017941 */ /* 0x000fea0003800000 */
.L_x_70:
        /* <DEDUP_REMOVED lines=11> */
.L_x_73:
[----:B------:R-:W-:Y:S05]  /*3550*/  BSYNC B1 ;  /* 0x0000000000017941 */ /* 0x000fea0003800000 */
.L_x_72:
        /* <DEDUP_REMOVED lines=11> */
.L_x_75:
[----:B------:R-:W-:Y:S05]  /*3610*/  BSYNC B1 ;  /* 0x0000000000017941 */ /* 0x000fea0003800000 */
.L_x_74:
        /* <DEDUP_REMOVED lines=11> */
.L_x_77:
[----:B------:R-:W-:Y:S05]  /*36d0*/  BSYNC B1 ;  /* 0x0000000000017941 */ /* 0x000fea0003800000 */
.L_x_76:
        /* <DEDUP_REMOVED lines=11> */
.L_x_79:
[----:B------:R-:W-:Y:S05]  /*3790*/  BSYNC B1 ;  /* 0x0000000000017941 */ /* 0x000fea0003800000 */
.L_x_78:
        /* <DEDUP_REMOVED lines=11> */
.L_x_81:
[----:B------:R-:W-:Y:S05]  /*3850*/  BSYNC B1 ;  /* 0x0000000000017941 */ /* 0x000fea0003800000 */
.L_x_80:
        /* <DEDUP_REMOVED lines=11> */
.L_x_83:
[----:B------:R-:W-:Y:S05]  /*3910*/  BSYNC B1 ;  /* 0x0000000000017941 */ /* 0x000fea0003800000 */
.L_x_82:
        /* <DEDUP_REMOVED lines=11> */
.L_x_85:
[----:B------:R-:W-:Y:S05]  /*39d0*/  BSYNC B1 ;  /* 0x0000000000017941 */ /* 0x000fea0003800000 */
.L_x_84:
        /* <DEDUP_REMOVED lines=11> */
.L_x_87:
[----:B------:R-:W-:Y:S05]  /*3a90*/  BSYNC B1 ;  /* 0x0000000000017941 */ /* 0x000fea0003800000 */
.L_x_86:
        /* <DEDUP_REMOVED lines=11> */
.L_x_89:
[----:B------:R-:W-:Y:S05]  /*3b50*/  BSYNC B1 ;  /* 0x0000000000017941 */ /* 0x000fea0003800000 */
.L_x_88:
        /* <DEDUP_REMOVED lines=11> */
.L_x_91:
[----:B------:R-:W-:Y:S05]  /*3c10*/  BSYNC B1 ;  /* 0x0000000000017941 */ /* 0x000fea0003800000 */
.L_x_90:
        /* <DEDUP_REMOVED lines=11> */
.L_x_93:
[----:B------:R-:W-:Y:S05]  /*3cd0*/  BSYNC B1 ;  /* 0x0000000000017941 */ /* 0x000fea0003800000 */
.L_x_92:
        /* <DEDUP_REMOVED lines=11> */
.L_x_95:
[----:B------:R-:W-:Y:S05]  /*3d90*/  BSYNC B1 ;  /* 0x0000000000017941 */ /* 0x000fea0003800000 */
.L_x_94:
        /* <DEDUP_REMOVED lines=11> */
.L_x_97:
[----:B------:R-:W-:Y:S05]  /*3e50*/  BSYNC B1 ;  /* 0x0000000000017941 */ /* 0x000fea0003800000 */
.L_x_96:
        /* <DEDUP_REMOVED lines=11> */
.L_x_99:
[----:B------:R-:W-:Y:S05]  /*3f10*/  BSYNC B1 ;  /* 0x0000000000017941 */ /* 0x000fea0003800000 */
.L_x_98:
        /* <DEDUP_REMOVED lines=11> */
.L_x_101:
[----:B------:R-:W-:Y:S05]  /*3fd0*/  BSYNC B1 ;  /* 0x0000000000017941 */ /* 0x000fea0003800000 */
.L_x_100:
        /* <DEDUP_REMOVED lines=11> */
.L_x_103:
[----:B------:R-:W-:Y:S05]  /*4090*/  BSYNC B1 ;  /* 0x0000000000017941 */ /* 0x000fea0003800000 */
.L_x_102:
        /* <DEDUP_REMOVED lines=11> */
.L_x_105:
[----:B------:R-:W-:Y:S05]  /*4150*/  BSYNC B1 ;  /* 0x0000000000017941 */ /* 0x000fea0003800000 */
.L_x_104:
        /* <DEDUP_REMOVED lines=11> */
.L_x_107:
[----:B------:R-:W-:Y:S05]  /*4210*/  BSYNC B1 ;  /* 0x0000000000017941 */ /* 0x000fea0003800000 */
.L_x_106:
        /* <DEDUP_REMOVED lines=11> */
.L_x_109:
[----:B------:R-:W-:Y:S05]  /*42d0*/  BSYNC B1 ;  /* 0x0000000000017941 */ /* 0x000fea0003800000 */
.L_x_108:
        /* <DEDUP_REMOVED lines=11> */
.L_x_111:
[----:B------:R-:W-:Y:S05]  /*4390*/  BSYNC B1 ;  /* 0x0000000000017941 */ /* 0x000fea0003800000 */
.L_x_110:
        /* <DEDUP_REMOVED lines=11> */
.L_x_113:
[----:B------:R-:W-:Y:S05]  /*4450*/  BSYNC B1 ;  /* 0x0000000000017941 */ /* 0x000fea0003800000 */
.L_x_112:
        /* <DEDUP_REMOVED lines=11> */
.L_x_115:
[----:B------:R-:W-:Y:S05]  /*4510*/  BSYNC B1 ;  /* 0x0000000000017941 */ /* 0x000fea0003800000 */
.L_x_114:
        /* <DEDUP_REMOVED lines=11> */
.L_x_117:
[----:B------:R-:W-:Y:S05]  /*45d0*/  BSYNC B1 ;  /* 0x0000000000017941 */ /* 0x000fea0003800000 */
.L_x_116:
        /* <DEDUP_REMOVED lines=11> */
.L_x_119:
[----:B------:R-:W-:Y:S05]  /*4690*/  BSYNC B1 ;  /* 0x0000000000017941 */ /* 0x000fea0003800000 */
.L_x_118:
        /* <DEDUP_REMOVED lines=11> */
.L_x_121:
[----:B------:R-:W-:Y:S05]  /*4750*/  BSYNC B1 ;  /* 0x0000000000017941 */ /* 0x000fea0003800000 */
.L_x_120:
        /* <DEDUP_REMOVED lines=11> */
.L_x_123:
[----:B------:R-:W-:Y:S05]  /*4810*/  BSYNC B1 ;  /* 0x0000000000017941 */ /* 0x000fea0003800000 */
.L_x_122:
        /* <DEDUP_REMOVED lines=11> */
.L_x_125:
[----:B------:R-:W-:Y:S05]  /*48d0*/  BSYNC B1 ;  /* 0x0000000000017941 */ /* 0x000fea0003800000 */
.L_x_124:
        /* <DEDUP_REMOVED lines=11> */
.L_x_127:
[----:B------:R-:W-:Y:S05]  /*4990*/  BSYNC B1 ;  /* 0x0000000000017941 */ /* 0x000fea0003800000 */
.L_x_126:
        /* <DEDUP_REMOVED lines=11> */
.L_x_129:
[----:B------:R-:W-:Y:S05]  /*4a50*/  BSYNC B1 ;  /* 0x0000000000017941 */ /* 0x000fea0003800000 */
.L_x_128:
        /* <DEDUP_REMOVED lines=11> */
.L_x_131:
[----:B------:R-:W-:Y:S05]  /*4b10*/  BSYNC B1 ;  /* 0x0000000000017941 */ /* 0x000fea0003800000 */
.L_x_130:
        /* <DEDUP_REMOVED lines=11> */
.L_x_133:
[----:B------:R-:W-:Y:S05]  /*4bd0*/  BSYNC B1 ;  /* 0x0000000000017941 */ /* 0x000fea0003800000 */
.L_x_132:
        /* <DEDUP_REMOVED lines=11> */
.L_x_135:
[----:B------:R-:W-:Y:S05]  /*4c90*/  BSYNC B1 ;  /* 0x0000000000017941 */ /* 0x000fea0003800000 */
.L_x_134:
        /* <DEDUP_REMOVED lines=11> */
.L_x_137:
[----:B------:R-:W-:Y:S05]  /*4d50*/  BSYNC B1 ;  /* 0x0000000000017941 */ /* 0x000fea0003800000 */
.L_x_136:
        /* <DEDUP_REMOVED lines=11> */
.L_x_139:
[----:B------:R-:W-:Y:S05]  /*4e10*/  BSYNC B1 ;  /* 0x0000000000017941 */ /* 0x000fea0003800000 */
.L_x_138:
        /* <DEDUP_REMOVED lines=11> */
.L_x_141:
[----:B------:R-:W-:Y:S05]  /*4ed0*/  BSYNC B1 ;  /* 0x0000000000017941 */ /* 0x000fea0003800000 */
.L_x_140:
        /* <DEDUP_REMOVED lines=11> */
.L_x_143:
[----:B------:R-:W-:Y:S05]  /*4f90*/  BSYNC B1 ;  /* 0x0000000000017941 */ /* 0x000fea0003800000 */
.L_x_142:
        /* <DEDUP_REMOVED lines=11> */
.L_x_145:
[----:B------:R-:W-:Y:S05]  /*5050*/  BSYNC B1 ;  /* 0x0000000000017941 */ /* 0x000fea0003800000 */
.L_x_144:
        /* <DEDUP_REMOVED lines=11> */
.L_x_147:
[----:B------:R-:W-:Y:S05]  /*5110*/  BSYNC B1 ;  /* 0x0000000000017941 */ /* 0x000fea0003800000 */
.L_x_146:
        /* <DEDUP_REMOVED lines=11> */
.L_x_149:
[----:B------:R-:W-:Y:S05]  /*51d0*/  BSYNC B1 ;  /* 0x0000000000017941 */ /* 0x000fea0003800000 */
.L_x_148:
        /* <DEDUP_REMOVED lines=11> */
.L_x_151:
[----:B------:R-:W-:Y:S05]  /*5290*/  BSYNC B1 ;  /* 0x0000000000017941 */ /* 0x000fea0003800000 */
.L_x_150:
        /* <DEDUP_REMOVED lines=11> */
.L_x_153:
[----:B------:R-:W-:Y:S05]  /*5350*/  BSYNC B1 ;  /* 0x0000000000017941 */ /* 0x000fea0003800000 */
.L_x_152:
        /* <DEDUP_REMOVED lines=11> */
.L_x_155:
[----:B------:R-:W-:Y:S05]  /*5410*/  BSYNC B1 ;  /* 0x0000000000017941 */ /* 0x000fea0003800000 */
.L_x_154:
[----:B---3-5:R-:W-:Y:S01]  /*5420*/  LOP3.LUT R91, R154, 0xffffe000, RZ, 0xc0, !PT ;  /* 0xffffe0009a5b7812 */ /* 0x028fe200078ec0ff */
[----:B------:R-:W-:Y:S01]  /*5430*/  @P2 IMAD.MOV.U32 R8, RZ, RZ, R170 ;  /* 0x000000ffff082224 */ /* 0x000fe200078e00aa */
[----:B------:R-:W-:Y:S01]  /*5440*/  IADD3 R157, P1, R157, 0x80, RZ ;  /* 0x000000809d9d7810 */ /* 0x000fe20007f3e0ff */
[----:B------:R-:W-:Y:S02]  /*5450*/  BSSY B1, `(.L_x_156) ;  /* 0x000000b000017945 */ /* 0x000fe40003800000 */
[----:B------:R-:W-:Y:S02]  /*5460*/  FMUL R91, R91, R156 ;  /* 0x0000009c5b5b7220 */ /* 0x000fe40000400000 */
[----:B------:R-:W-:Y:S01]  /*5470*/  IMAD.X R9, RZ, RZ, R9, P1 ;  /* 0x000000ffff097224 */ /* 0x000fe200008e0609 */
[----:B------:R-:W-:Y:S01]  /*5480*/  ISETP.GT.AND P1, PT, R0, 0x79, P0 ;  /* 0x000000790000780c */ /* 0x000fe20000724270 */
[----:B------:R-:W-:Y:S02]  /*5490*/  FFMA R91, R150, R155, R91 ;  /* 0x0000009b965b7223 */ /* 0x000fe4000000005b */
[----:B------:R-:W-:-:S02]  /*54a0*/  IMAD R90, R9, R14, RZ ;  /* 0x0000000e095a7224 */ /* 0x000fc400078e02ff */
[----:B------:R-:W-:Y:S01]  /*54b0*/  @P2 IMAD.MOV.U32 R9, RZ, RZ, R171 ;  /* 0x000000ffff092224 */ /* 0x000fe200078e00ab */
[----:B------:R-:W-:-:S05]  /*54c0*/  F2FP.TF32.F32.PACK_B R91, R91 ;  /* 0x0000005bff5b723e */ /* 0x000fca00024050ff */
[----:B------:R3:W-:Y:S02]  /*54d0*/  @P2 STG.E desc[UR36][R8.64+0x1e0], R91 ;  /* 0x0001e05b08002986 */ /* 0x0007e4000c101924 */
[----:B------:R-:W-:Y:S05]  /*54e0*/  @!P1 BRA `(.L_x_157) ;  /* 0x0000000000049947 */ /* 0x000fea0003800000 */
[----:B------:R0:W5:Y:S02]  /*54f0*/  LDG.E.LTC128B R154, desc[UR36][R88.64+0x1e4] ;  /* 0x0001e424589a7981 */ /* 0x000164000c1e1920 */
.L_x_157:
[----:B------:R-:W-:Y:S05]  /*5500*/  BSYNC B1 ;  /* 0x0000000000017941 */ /* 0x000fea0003800000 */
.L_x_156:
[----:B0----5:R-:W-:Y:S01]  /*5510*/  LOP3.LUT R89, R154, 0xffffe000, RZ, 0xc0, !PT ;  /* 0xffffe0009a597812 */ /* 0x021fe200078ec0ff */
[----:B------:R-:W-:Y:S01]  /*5520*/  IMAD R97, R157, R15, R90 ;  /* 0x0000000f9d617224 */ /* 0x000fe200078e025a */
[----:B------:R-:W-:Y:S01]  /*5530*/  ISETP.GT.AND P0, PT, R3, 0x80, PT ;  /* 0x000000800300780c */ /* 0x000fe20003f04270 */
[----:B---3--:R-:W-:-:S04]  /*5540*/  IMAD.WIDE.U32 R8, R157, R14, R158 ;  /* 0x0000000e9d087225 */ /* 0x008fc800078e009e */
[----:B------:R-:W-:Y:S01]  /*5550*/  FMUL R88, R89, R156 ;  /* 0x0000009c59587220 */ /* 0x000fe20000400000 */
[----:B------:R-:W-:Y:S01]  /*5560*/  ISETP.GT.AND P3, PT, R0, RZ, P0 ;  /* 0x000000ff0000720c */ /* 0x000fe20000764270 */
[----:B------:R-:W-:Y:S02]  /*5570*/  IMAD.IADD R9, R9, 0x1, R97 ;  /* 0x0000000109097824 */ /* 0x000fe400078e0261 */
[----:B------:R-:W-:Y:S01]  /*5580*/  FFMA R151, R151, R155, R88 ;  /* 0x0000009b97977223 */ /* 0x000fe20000000058 */
[----:B------:R-:W-:-:S04]  /*5590*/  LEA R88, P2, R8, R10, 0x2 ;  /* 0x0000000a08587211 */ /* 0x000fc800078410ff */
[----:B------:R-:W-:Y:S02]  /*55a0*/  F2FP.TF32.F32.PACK_B R151, R151 ;  /* 0x00000097ff97723e */ /* 0x000fe400024050ff */
[----:B------:R-:W-:-:S03]  /*55b0*/  LEA.HI.X R89, R8, R11, R9, 0x2, P2 ;  /* 0x0000000b08597211 */ /* 0x000fc600010f1409 */
[----:B------:R0:W-:Y:S04]  /*55c0*/  @P1 STG.E desc[UR36][R170.64+0x1e4], R151 ;  /* 0x0001e497aa001986 */ /* 0x0001e8000c101924 */
[----:B------:R-:W3:Y:S01]  /*55d0*/  @P3 LDG.E.LTC128B R154, desc[UR36][R88.64] ;  /* 0x00000024589a3981 */ /* 0x000ee2000c1e1920 */
[----:B------:R-:W-:Y:S01]  /*55e0*/  IMAD.WIDE.U32 R8, R157, R14, R6 ;  /* 0x0000000e9d087225 */ /* 0x000fe200078e0006 */
[----:B------:R-:W-:Y:S01]  /*55f0*/  SHF.L.U64.HI R95, R4, 0x9, R5 ;  /* 0x00000009045f7819 */ /* 0x000fe20000010205 */
[----:B------:R-:W-:Y:S01]  /*5600*/  BSSY B1, `(.L_x_158) ;  /* 0x0000011000017945 */ /* 0x000fe20003800000 */
[----:B------:R-:W-:Y:S01]  /*5610*/  ISETP.GT.AND P2, PT, R0, 0x1, P0 ;  /* 0x000000010000780c */ /* 0x000fe20000744270 */
[----:B------:R-:W-:Y:S02]  /*5620*/  IMAD.IADD R9, R97, 0x1, R9 ;  /* 0x0000000161097824 */ /* 0x000fe400078e0209 */
[----:B------:R-:W-:-:S02]  /*5630*/  IMAD.SHL.U32 R93, R4, 0x200, RZ ;  /* 0x00000200045d7824 */ /* 0x000fc400078e00ff */
[----:B------:R-:W-:-:S03]  /*5640*/  IMAD.WIDE.U32 R90, R23, R12, R8 ;  /* 0x0000000c175a7225 */ /* 0x000fc600078e0008 */
[----:B------:R-:W-:Y:S01]  /*5650*/  IADD3 R8, P1, R93, R160, RZ ;  /* 0x000000a05d087210 */ /* 0x000fe20007f3e0ff */
[----:B------:R-:W-:Y:S01]  /*5660*/  IMAD.IADD R5, R13, 0x1, R91 ;  /* 0x000000010d057824 */ /* 0x000fe200078e025b */
[----:B------:R-:W-:-:S03]  /*5670*/  LEA R4, P4, R90, R10, 0x2 ;  /* 0x0000000a5a047211 */ /* 0x000fc600078810ff */
[----:B------:R-:W-:Y:S01]  /*5680*/  IMAD.X R9, R95, 0x1, R161, P1 ;  /* 0x000000015f097824 */ /* 0x000fe200008e06a1 */
[----:B------:R-:W-:Y:S02]  /*5690*/  LEA.HI.X R5, R90, R11, R5, 0x2, P4 ;  /* 0x0000000b5a057211 */ /* 0x000fe400020f1405 */
[----:B---3--:R-:W-:-:S05]  /*56a0*/  LOP3.LUT R15, R154, 0xffffe000, RZ, 0xc0, !PT ;  /* 0xffffe0009a0f7812 */ /* 0x008fca00078ec0ff */
[----:B------:R-:W-:-:S04]  /*56b0*/  FMUL R15, R15, R156 ;  /* 0x0000009c0f0f7220 */ /* 0x000fc80000400000 */
[----:B------:R-:W-:-:S05]  /*56c0*/  FFMA R15, R24, R155, R15 ;  /* 0x0000009b180f7223 */ /* 0x000fca000000000f */
[----:B------:R-:W-:-:S05]  /*56d0*/  F2FP.TF32.F32.PACK_B R15, R15 ;  /* 0x0000000fff0f723e */ /* 0x000fca00024050ff */
[----:B------:R0:W-:Y:S01]  /*56e0*/  @P3 STG.E desc[UR36][R8.64], R15 ;  /* 0x0000000f08003986 */ /* 0x0001e2000c101924 */
[----:B------:R-:W-:Y:S05]  /*56f0*/  @!P2 BRA `(.L_x_159) ;  /* 0x000000000004a947 */ /* 0x000fea0003800000 */
[----:B------:R3:W5:Y:S02]  /*5700*/  LDG.E.LTC128B R154, desc[UR36][R4.64+0x4] ;  /* 0x00000424049a7981 */ /* 0x000764000c1e1920 */
.L_x_159:
[----:B------:R-:W-:Y:S05]  /*5710*/  BSYNC B1 ;  /* 0x0000000000017941 */ /* 0x000fea0003800000 */
.L_x_158:
[----:B-----5:R-:W-:Y:S01]  /*5720*/  LOP3.LUT R21, R154, 0xffffe000, RZ, 0xc0, !PT ;  /* 0xffffe0009a157812 */ /* 0x020fe200078ec0ff */
[----:B0-----:R-:W-:Y:S01]  /*5730*/  IMAD.WIDE.U32 R14, R157, R14, R162 ;  /* 0x0000000e9d0e7225 */ /* 0x001fe200078e00a2 */
[----:B------:R-:W-:Y:S01]  /*5740*/  ISETP.GT.AND P1, PT, R3, 0x88, PT ;  /* 0x000000880300780c */ /* 0x000fe20003f24270 */
[----:B------:R-:W-:Y:S02]  /*5750*/  BSSY B1, `(.L_x_160) ;  /* 0x000000f000017945 */ /* 0x000fe40003800000 */
[----:B------:R-:W-:Y:S01]  /*5760*/  FMUL R24, R21, R156 ;  /* 0x0000009c15187220 */ /* 0x000fe20000400000 */
[----:B------:R-:W-:Y:S01]  /*5770*/  ISETP.GT.AND P3, PT, R0, RZ, P1 ;  /* 0x000000ff0000720c */ /* 0x000fe20000f64270 */
[----:B------:R-:W-:Y:S01]  /*5780*/  IMAD.IADD R97, R97, 0x1, R15 ;  /* 0x0000000161617824 */ /* 0x000fe200078e020f */
[-C--:B------:R-:W-:Y:S01]  /*5790*/  IADD3 R20, P5, R20, R14.reuse, RZ ;  /* 0x0000000e14147210 */ /* 0x080fe20007fbe0ff */
[----:B------:R-:W-:Y:S01]  /*57a0*/  FFMA R25, R25, R155, R24 ;  /* 0x0000009b19197223 */ /* 0x000fe20000000018 */
[----:B------:R-:W-:-:S03]  /*57b0*/  IADD3 R14, P4, R6, R14, RZ ;  /* 0x0000000e060e7210 */ /* 0x000fc60007f9e0ff */
[----:B------:R-:W-:Y:S01]  /*57c0*/  IMAD.X R158, R97, 0x1, R159, P5 ;  /* 0x00000001619e7824 */ /* 0x000fe200028e069f */
[----:B------:R-:W-:Y:S01]  /*57d0*/  F2FP.TF32.F32.PACK_B R25, R25 ;  /* 0x00000019ff19723e */ /* 0x000fe200024050ff */
[----:B------:R-:W-:Y:S01]  /*57e0*/  IMAD.X R15, R7, 0x1, R97, P4 ;  /* 0x00000001070f7824 */ /* 0x000fe200020e0661 */
[----:B------:R-:W-:-:S03]  /*57f0*/  LEA R6, P5, R20, R10, 0x2 ;  /* 0x0000000a14067211 */ /* 0x000fc600078a10ff */
[----:B------:R0:W-:Y:S01]  /*5800*/  @P2 STG.E desc[UR36][R8.64+0x4], R25 ;  /* 0x0000041908002986 */ /* 0x0001e2000c101924 */
[----:B------:R-:W-:Y:S01]  /*5810*/  LEA.HI.X R7, R20, R11, R158, 0x2, P5 ;  /* 0x0000000b14077211 */ /* 0x000fe200028f149e */
[----:B------:R-:W-:Y:S08]  /*5820*/  @!P3 BRA `(.L_x_161) ;  /* 0x000000000004b947 */ /* 0x000ff00003800000 */
[----:B------:R0:W5:Y:S02]  /*5830*/  LDG.E.LTC128B R154, desc[UR36][R6.64] ;  /* 0x00000024069a7981 */ /* 0x000164000c1e1920 */
.L_x_161:
[----:B------:R-:W-:Y:S05]  /*5840*/  BSYNC B1 ;  /* 0x0000000000017941 */ /* 0x000fea0003800000 */
.L_x_160:
[----:B-----5:R-:W-:Y:S01]  /*5850*/  LOP3.LUT R3, R154, 0xffffe000, RZ, 0xc0, !PT ;  /* 0xffffe0009a037812 */ /* 0x020fe200078ec0ff */
[----:B------:R-:W-:Y:S01]  /*5860*/  IMAD.WIDE.U32 R14, R23, R12, R14 ;  /* 0x0000000c170e7225 */ /* 0x000fe200078e000e */
[----:B0-----:R-:W-:Y:S01]  /*5870*/  IADD3 R6, P4, R8, R167, RZ ;  /* 0x000000a708067210 */ /* 0x001fe20007f9e0ff */
[----:B------:R-:W-:Y:S01]  /*5880*/  BSSY B1, `(.L_x_162) ;  /* 0x000000c000017945 */ /* 0x000fe20003800000 */
[----:B------:R-:W-:Y:S01]  /*5890*/  ISETP.GT.AND P2, PT, R0, 0x1, P1 ;  /* 0x000000010000780c */ /* 0x000fe20000f44270 */
[----:B------:R-:W-:Y:S01]  /*58a0*/  FMUL R3, R3, R156 ;  /* 0x0000009c03037220 */ /* 0x000fe20000400000 */
[----:B------:R-:W-:Y:S01]  /*58b0*/  IMAD.IADD R13, R13, 0x1, R15 ;  /* 0x000000010d0d7824 */ /* 0x000fe200078e020f */
[----:B------:R-:W-:Y:S01]  /*58c0*/  LEA R10, P5, R14, R10, 0x2 ;  /* 0x0000000a0e0a7211 */ /* 0x000fe200078a10ff */
[----:B------:R-:W-:Y:S02]  /*58d0*/  IMAD.X R7, R9, 0x1, R169, P4 ;  /* 0x0000000109077824 */ /* 0x000fe400020e06a9 */
[----:B------:R-:W-:Y:S01]  /*58e0*/  FFMA R3, R26, R155, R3 ;  /* 0x0000009b1a037223 */ /* 0x000fe20000000003 */
[----:B------:R-:W-:-:S04]  /*58f0*/  LEA.HI.X R11, R14, R11, R13, 0x2, P5 ;  /* 0x0000000b0e0b7211 */ /* 0x000fc800028f140d */
[----:B------:R-:W-:-:S05]  /*5900*/  F2FP.TF32.F32.PACK_B R3, R3 ;  /* 0x00000003ff03723e */ /* 0x000fca00024050ff */
[----:B------:R0:W-:Y:S01]  /*5910*/  @P3 STG.E desc[UR36][R6.64], R3 ;  /* 0x0000000306003986 */ /* 0x0001e2000c101924 */
[----:B------:R-:W-:Y:S05]  /*5920*/  @!P2 BRA `(.L_x_163) ;  /* 0x000000000004a947 */ /* 0x000fea0003800000 */
[----:B------:R0:W5:Y:S02]  /*5930*/  LDG.E.LTC128B R154, desc[UR36][R10.64+0x4] ;  /* 0x000004240a9a7981 */ /* 0x000164000c1e1920 */
.L_x_163:
[----:B------:R-:W-:Y:S05]  /*5940*/  BSYNC B1 ;  /* 0x0000000000017941 */ /* 0x000fea0003800000 */
.L_x_162:
[----:B0----5:R-:W-:Y:S01]  /*5950*/  LOP3.LUT R3, R154, 0xffffe000, RZ, 0xc0, !PT ;  /* 0xffffe0009a037812 */ /* 0x021fe200078ec0ff */
[----:B------:R-:W-:Y:S01]  /*5960*/  BSSY B1, `(.L_x_164) ;  /* 0x0000008000017945 */ /* 0x000fe20003800000 */
[----:B------:R-:W-:-:S03]  /*5970*/  ISETP.GT.AND P3, PT, R0, 0x8, P0 ;  /* 0x000000080000780c */ /* 0x000fc60000764270 */
[----:B------:R-:W-:-:S04]  /*5980*/  FMUL R12, R3, R156 ;  /* 0x0000009c030c7220 */ /* 0x000fc80000400000 */
[----:B------:R-:W-:-:S05]  /*5990*/  FFMA R27, R27, R155, R12 ;  /* 0x0000009b1b1b7223 */ /* 0x000fca000000000c */
[----:B------:R-:W-:-:S05]  /*59a0*/  F2FP.TF32.F32.PACK_B R27, R27 ;  /* 0x0000001bff1b723e */ /* 0x000fca00024050ff */
[----:B------:R0:W-:Y:S01]  /*59b0*/  @P2 STG.E desc[UR36][R6.64+0x4], R27 ;  /* 0x0000041b06002986 */ /* 0x0001e2000c101924 */
[----:B------:R-:W-:Y:S05]  /*59c0*/  @!P3 BRA `(.L_x_165) ;  /* 0x000000000004b947 */ /* 0x000fea0003800000 */
[----:B------:R0:W5:Y:S02]  /*59d0*/  LDG.E.LTC128B R154, desc[UR36][R4.64+0x20] ;  /* 0x00002024049a7981 */ /* 0x000164000c1e1920 */
.L_x_165:
[----:B------:R-:W-:Y:S05]  /*59e0*/  BSYNC B1 ;  /* 0x0000000000017941 */ /* 0x000fea0003800000 */
.L_x_164:
[----:B-----5:R-:W-:Y:S01]  /*59f0*/  LOP3.LUT R3, R154, 0xffffe000, RZ, 0xc0, !PT ;  /* 0xffffe0009a037812 */ /* 0x020fe200078ec0ff */
[----:B0-----:R-:W-:Y:S01]  /*5a00*/  IMAD.MOV.U32 R6, RZ, RZ, R8 ;  /* 0x000000ffff067224 */ /* 0x001fe200078e0008 */
[----:B------:R-:W-:Y:S01]  /*5a10*/  ISETP.GT.AND P2, PT, R0, 0x9, P0 ;  /* 0x000000090000780c */ /* 0x000fe20000744270 */
[----:B------:R-:W-:Y:S01]  /*5a20*/  IMAD.MOV.U32 R7, RZ, RZ, R9 ;  /* 0x000000ffff077224 */ /* 0x000fe200078e0009 */
[----:B------:R-:W-:Y:S01]  /*5a30*/  BSSY B1, `(.L_x_166) ;  /* 0x0000007000017945 */ /* 0x000fe20003800000 */
[----:B------:R-:W-:-:S04]  /*5a40*/  FMUL R3, R3, R156 ;  /* 0x0000009c03037220 */ /* 0x000fc80000400000 */
[----:B------:R-:W-:-:S05]  /*5a50*/  FFMA R3, R28, R155, R3 ;  /* 0x0000009b1c037223 */ /* 0x000fca0000000003 */
[----:B------:R-:W-:-:S05]  /*5a60*/  F2FP.TF32.F32.PACK_B R3, R3 ;  /* 0x00000003ff03723e */ /* 0x000fca00024050ff */
[----:B------:R0:W-:Y:S01]  /*5a70*/  @P3 STG.E desc[UR36][R6.64+0x20], R3 ;  /* 0x0000200306003986 */ /* 0x0001e2000c101924 */
[----:B------:R-:W-:Y:S05]  /*5a80*/  @!P2 BRA `(.L_x_167) ;  /* 0x000000000004a947 */ /* 0x000fea0003800000 */
[----:B------:R0:W5:Y:S02]  /*5a90*/  LDG.E.LTC128B R154, desc[UR36][R4.64+0x24] ;  /* 0x00002424049a7981 */ /* 0x000164000c1e1920 */
.L_x_167:
[----:B------:R-:W-:Y:S05]  /*5aa0*/  BSYNC B1 ;  /* 0x0000000000017941 */ /* 0x000fea0003800000 */
.L_x_166:
        /* <DEDUP_REMOVED lines=9> */
.L_x_169:
[----:B------:R-:W-:Y:S05]  /*5b40*/  BSYNC B1 ;  /* 0x0000000000017941 */ /* 0x000fea0003800000 */
.L_x_168:
[----:B-----5:R-:W-:Y:S01]  /*5b50*/  LOP3.LUT R3, R154, 0xffffe000, RZ, 0xc0, !PT ;  /* 0xffffe0009a037812 */ /* 0x020fe200078ec0ff */
[----:B------:R-:W-:Y:S01]  /*5b60*/  BSSY B1, `(.L_x_170) ;  /* 0x000000a000017945 */ /* 0x000fe20003800000 */
[----:B------:R-:W-:Y:S02]  /*5b70*/  IADD3 R8, P3, R167, R8, RZ ;  /* 0x00000008a7087210 */ /* 0x000fe40007f7e0ff */
[----:B------:R-:W-:Y:S01]  /*5b80*/  ISETP.GT.AND P2, PT, R0, 0x9, P1 ;  /* 0x000000090000780c */ /* 0x000fe20000f44270 */
[----:B------:R-:W-:Y:S02]  /*5b90*/  FMUL R3, R3, R156 ;  /* 0x0000009c03037220 */ /* 0x000fe40000400000 */
[----:B------:R-:W-:Y:S02]  /*5ba0*/  IMAD.X R9, R169, 0x1, R9, P3 ;  /* 0x00000001a9097824 */ /* 0x000fe400018e0609 */
[----:B------:R-:W-:-:S05]  /*5bb0*/  FFMA R3, R30, R155, R3 ;  /* 0x0000009b1e037223 */ /* 0x000fca0000000003 */
[----:B------:R-:W-:-:S05]  /*5bc0*/  F2FP.TF32.F32.PACK_B R3, R3 ;  /* 0x00000003ff03723e */ /* 0x000fca00024050ff */
[----:B------:R0:W-:Y:S01]  /*5bd0*/  @P4 STG.E desc[UR36][R8.64+0x20], R3 ;  /* 0x0000200308004986 */ /* 0x0001e2000c101924 */
[----:B------:R-:W-:Y:S05]  /*5be0*/  @!P2 BRA `(.L_x_171) ;  /* 0x000000000004a947 */ /* 0x000fea0003800000 */
[----:B------:R0:W5:Y:S02]  /*5bf0*/  LDG.E.LTC128B R154, desc[UR36][R10.64+0x24] ;  /* 0x000024240a9a7981 */ /* 0x000164000c1e1920 */
.L_x_171:
[----:B------:R-:W-:Y:S05]  /*5c00*/  BSYNC B1 ;  /* 0x0000000000017941 */ /* 0x000fea0003800000 */
.L_x_170:
[----:B0----5:R-:W-:Y:S01]  /*5c10*/  LOP3.LUT R3, R154, 0xffffe000, RZ, 0xc0, !PT ;  /* 0xffffe0009a037812 */ /* 0x021fe200078ec0ff */
[----:B------:R-:W-:Y:S01]  /*5c20*/  BSSY B1, `(.L_x_172) ;  /* 0x000000a000017945 */ /* 0x000fe20003800000 */
[----:B------:R-:W-:Y:S02]  /*5c30*/  IADD3 R8, P4, P5, R167, R160, R93 ;  /* 0x000000a0a7087210 */ /* 0x000fe40007d9e05d */
[----:B------:R-:W-:Y:S01]  /*5c40*/  ISETP.GT.AND P3, PT, R0, 0x10, P0 ;  /* 0x000000100000780c */ /* 0x000fe20000764270 */
[----:B------:R-:W-:Y:S01]  /*5c50*/  FMUL R12, R3, R156 ;  /* 0x0000009c030c7220 */ /* 0x000fe20000400000 */
[----:B------:R-:W-:-:S03]  /*5c60*/  IADD3.X R9, R169, R161, R95, P4, P5 ;  /* 0x000000a1a9097210 */ /* 0x000fc600027ea45f */
[----:B------:R-:W-:-:S05]  /*5c70*/  FFMA R31, R31, R155, R12 ;  /* 0x0000009b1f1f7223 */ /* 0x000fca000000000c */
[----:B------:R-:W-:-:S05]  /*5c80*/  F2FP.TF32.F32.PACK_B R31, R31 ;  /* 0x0000001fff1f723e */ /* 0x000fca00024050ff */
[----:B------:R0:W-:Y:S01]  /*5c90*/  @P2 STG.E desc[UR36][R8.64+0x24], R31 ;  /* 0x0000241f08002986 */ /* 0x0001e2000c101924 */
[----:B------:R-:W-:Y:S05]  /*5ca0*/  @!P3 BRA `(.L_x_173) ;  /* 0x000000000004b947 */ /* 0x000fea0003800000 */
[----:B------:R0:W5:Y:S02]  /*5cb0*/  LDG.E.LTC128B R154, desc[UR36][R4.64+0x40] ;  /* 0x00004024049a7981 */ /* 0x000164000c1e1920 */
.L_x_173:
[----:B------:R-:W-:Y:S05]  /*5cc0*/  BSYNC B1 ;  /* 0x0000000000017941 */ /* 0x000fea0003800000 */
.L_x_172:
[----:B-----5:R-:W-:Y:S01]  /*5cd0*/  LOP3.LUT R3, R154, 0xffffe000, RZ, 0xc0, !PT ;  /* 0xffffe0009a037812 */ /* 0x020fe200078ec0ff */
        /* <DEDUP_REMOVED lines=8> */
.L_x_175:
[----:B------:R-:W-:Y:S05]  /*5d60*/  BSYNC B1 ;  /* 0x0000000000017941 */ /* 0x000fea0003800000 */
.L_x_174:
        /* <DEDUP_REMOVED lines=9> */
.L_x_177:
[----:B------:R-:W-:Y:S05]  /*5e00*/  BSYNC B1 ;  /* 0x0000000000017941 */ /* 0x000fea0003800000 */
.L_x_176:
        /* <DEDUP_REMOVED lines=9> */
.L_x_179:
[----:B------:R-:W-:Y:S05]  /*5ea0*/  BSYNC B1 ;  /* 0x0000000000017941 */ /* 0x000fea0003800000 */
.L_x_178:
        /* <DEDUP_REMOVED lines=9> */
.L_x_181:
[----:B------:R-:W-:Y:S05]  /*5f40*/  BSYNC B1 ;  /* 0x0000000000017941 */ /* 0x000fea0003800000 */
.L_x_180:
        /* <DEDUP_REMOVED lines=9> */
.L_x_183:
[----:B------:R-:W-:Y:S05]  /*5fe0*/  BSYNC B1 ;  /* 0x0000000000017941 */ /* 0x000fea0003800000 */
.L_x_182:
        /* <DEDUP_REMOVED lines=9> */
.L_x_185:
[----:B------:R-:W-:Y:S05]  /*6080*/  BSYNC B1 ;  /* 0x0000000000017941 */ /* 0x000fea0003800000 */
.L_x_184:
        /* <DEDUP_REMOVED lines=9> */
.L_x_187:
[----:B------:R-:W-:Y:S05]  /*6120*/  BSYNC B1 ;  /* 0x0000000000017941 */ /* 0x000fea0003800000 */
.L_x_186:
        /* <DEDUP_REMOVED lines=9> */
.L_x_189:
[----:B------:R-:W-:Y:S05]  /*61c0*/  BSYNC B1 ;  /* 0x0000000000017941 */ /* 0x000fea0003800000 */
.L_x_188:
        /* <DEDUP_REMOVED lines=9> */
.L_x_191:
[----:B------:R-:W-:Y:S05]  /*6260*/  BSYNC B1 ;  /* 0x0000000000017941 */ /* 0x000fea0003800000 */
.L_x_190:
        /* <DEDUP_REMOVED lines=9> */
.L_x_193:
[----:B------:R-:W-:Y:S05]  /*6300*/  BSYNC B1 ;  /* 0x0000000000017941 */ /* 0x000fea0003800000 */
.L_x_192:
        /* <DEDUP_REMOVED lines=9> */
.L_x_195:
[----:B------:R-:W-:Y:S05]  /*63a0*/  BSYNC B1 ;  /* 0x0000000000017941 */ /* 0x000fea0003800000 */
.L_x_194:
        /* <DEDUP_REMOVED lines=9> */
.L_x_197:
[----:B------:R-:W-:Y:S05]  /*6440*/  BSYNC B1 ;  /* 0x0000000000017941 */ /* 0x000fea0003800000 */
.L_x_196:
        /* <DEDUP_REMOVED lines=9> */
.L_x_199:
[----:B------:R-:W-:Y:S05]  /*64e0*/  BSYNC B1 ;  /* 0x0000000000017941 */ /* 0x000fea0003800000 */
.L_x_198:
        /* <DEDUP_REMOVED lines=9> */
.L_x_201:
[----:B------:R-:W-:Y:S05]  /*6580*/  BSYNC B1 ;  /* 0x0000000000017941 */ /* 0x000fea0003800000 */
.L_x_200:
        /* <DEDUP_REMOVED lines=9> */
.L_x_203:
[----:B------:R-:W-:Y:S05]  /*6620*/  BSYNC B1 ;  /* 0x0000000000017941 */ /* 0x000fea0003800000 */
.L_x_202:
        /* <DEDUP_REMOVED lines=9> */
.L_x_205:
[----:B------:R-:W-:Y:S05]  /*66c0*/  BSYNC B1 ;  /* 0x0000000000017941 */ /* 0x000fea0003800000 */
.L_x_204:
        /* <DEDUP_REMOVED lines=9> */
.L_x_207:
[----:B------:R-:W-:Y:S05]  /*6760*/  BSYNC B1 ;  /* 0x0000000000017941 */ /* 0x000fea0003800000 */
.L_x_206:
        /* <DEDUP_REMOVED lines=9> */
.L_x_209:
[----:B------:R-:W-:Y:S05]  /*6800*/  BSYNC B1 ;  /* 0x0000000000017941 */ /* 0x000fea0003800000 */
.L_x_208:
        /* <DEDUP_REMOVED lines=9> */
.L_x_211:
[----:B------:R-:W-:Y:S05]  /*68a0*/  BSYNC B1 ;  /* 0x0000000000017941 */ /* 0x000fea0003800000 */
.L_x_210:
        /* <DEDUP_REMOVED lines=9> */
.L_x_213:
[----:B------:R-:W-:Y:S05]  /*6940*/  BSYNC B1 ;  /* 0x0000000000017941 */ /* 0x000fea0003800000 */
.L_x_212:
        /* <DEDUP_REMOVED lines=9> */
.L_x_215:
[----:B------:R-:W-:Y:S05]  /*69e0*/  BSYNC B1 ;  /* 0x0000000000017941 */ /* 0x000fea0003800000 */
.L_x_214:
        /* <DEDUP_REMOVED lines=9> */
.L_x_217:
[----:B------:R-:W-:Y:S05]  /*6a80*/  BSYNC B1 ;  /* 0x0000000000017941 */ /* 0x000fea0003800000 */
.L_x_216:
        /* <DEDUP_REMOVED lines=9> */
.L_x_219:
[----:B------:R-:W-:Y:S05]  /*6b20*/  BSYNC B1 ;  /* 0x0000000000017941 */ /* 0x000fea0003800000 */
.L_x_218:
        /* <DEDUP_REMOVED lines=9> */
.L_x_221:
[----:B------:R-:W-:Y:S05]  /*6bc0*/  BSYNC B1 ;  /* 0x0000000000017941 */ /* 0x000fea0003800000 */
.L_x_220:
        /* <DEDUP_REMOVED lines=9> */
.L_x_223:
[----:B------:R-:W-:Y:S05]  /*6c60*/  BSYNC B1 ;  /* 0x0000000000017941 */ /* 0x000fea0003800000 */
.L_x_222:
        /* <DEDUP_REMOVED lines=9> */
.L_x_225:
[----:B------:R-:W-:Y:S05]  /*6d00*/  BSYNC B1 ;  /* 0x0000000000017941 */ /* 0x000fea0003800000 */
.L_x_224:
        /* <DEDUP_REMOVED lines=9> */
.L_x_227:
[----:B------:R-:W-:Y:S05]  /*6da0*/  BSYNC B1 ;  /* 0x0000000000017941 */ /* 0x000fea0003800000 */
.L_x_226:
        /* <DEDUP_REMOVED lines=9> */
.L_x_229:
[----:B------:R-:W-:Y:S05]  /*6e40*/  BSYNC B1 ;  /* 0x0000000000017941 */ /* 0x000fea0003800000 */
.L_x_228:
        /* <DEDUP_REMOVED lines=9> */
.L_x_231:
[----:B------:R-:W-:Y:S05]  /*6ee0*/  BSYNC B1 ;  /* 0x0000000000017941 */ /* 0x000fea0003800000 */
.L_x_230:
        /* <DEDUP_REMOVED lines=9> */
.L_x_233:
[----:B------:R-:W-:Y:S05]  /*6f80*/  BSYNC B1 ;  /* 0x0000000000017941 */ /* 0x000fea0003800000 */
.L_x_232:
        /* <DEDUP_REMOVED lines=9> */
.L_x_235:
[----:B------:R-:W-:Y:S05]  /*7020*/  BSYNC B1 ;  /* 0x0000000000017941 */ /* 0x000fea0003800000 */
.L_x_234:
        /* <DEDUP_REMOVED lines=9> */
.L_x_237:
[----:B------:R-:W-:Y:S05]  /*70c0*/  BSYNC B1 ;  /* 0x0000000000017941 */ /* 0x000fea0003800000 */
.L_x_236:
        /* <DEDUP_REMOVED lines=9> */
.L_x_239:
[----:B------:R-:W-:Y:S05]  /*7160*/  BSYNC B1 ;  /* 0x0000000000017941 */ /* 0x000fea0003800000 */
.L_x_238:
        /* <DEDUP_REMOVED lines=9> */
.L_x_241:
[----:B------:R-:W-:Y:S05]  /*7200*/  BSYNC B1 ;  /* 0x0000000000017941 */ /* 0x000fea0003800000 */
.L_x_240:
        /* <DEDUP_REMOVED lines=9> */
.L_x_243:
[----:B------:R-:W-:Y:S05]  /*72a0*/  BSYNC B1 ;  /* 0x0000000000017941 */ /* 0x000fea0003800000 */
.L_x_242:
        /* <DEDUP_REMOVED lines=9> */
.L_x_245:
[----:B------:R-:W-:Y:S05]  /*7340*/  BSYNC B1 ;  /* 0x0000000000017941 */ /* 0x000fea0003800000 */
.L_x_244:
        /* <DEDUP_REMOVED lines=9> */
.L_x_247:
[----:B------:R-:W-:Y:S05]  /*73e0*/  BSYNC B1 ;  /* 0x0000000000017941 */ /* 0x000fea0003800000 */
.L_x_246:
        /* <DEDUP_REMOVED lines=9> */
.L_x_249:
[----:B------:R-:W-:Y:S05]  /*7480*/  BSYNC B1 ;  /* 0x0000000000017941 */ /* 0x000fea0003800000 */
.L_x_248:
        /* <DEDUP_REMOVED lines=9> */
.L_x_251:
[----:B------:R-:W-:Y:S05]  /*7520*/  BSYNC B1 ;  /* 0x0000000000017941 */ /* 0x000fea0003800000 */
.L_x_250:
        /* <DEDUP_REMOVED lines=9> */
.L_x_253:
[----:B------:R-:W-:Y:S05]  /*75c0*/  BSYNC B1 ;  /* 0x0000000000017941 */ /* 0x000fea0003800000 */
.L_x_252:
        /* <DEDUP_REMOVED lines=9> */
.L_x_255:
[----:B------:R-:W-:Y:S05]  /*7660*/  BSYNC B1 ;  /* 0x0000000000017941 */ /* 0x000fea0003800000 */
.L_x_254:
        /* <DEDUP_REMOVED lines=9> */
.L_x_257:
[----:B------:R-:W-:Y:S05]  /*7700*/  BSYNC B1 ;  /* 0x0000000000017941 */ /* 0x000fea0003800000 */
.L_x_256:
        /* <DEDUP_REMOVED lines=9> */
.L_x_259:
[----:B------:R-:W-:Y:S05]  /*77a0*/  BSYNC B1 ;  /* 0x0000000000017941 */ /* 0x000fea0003800000 */
.L_x_258:
        /* <DEDUP_REMOVED lines=9> */
.L_x_261:
[----:B------:R-:W-:Y:S05]  /*7840*/  BSYNC B1 ;  /* 0x0000000000017941 */ /* 0x000fea0003800000 */
.L_x_260:
        /* <DEDUP_REMOVED lines=9> */
.L_x_263:
[----:B------:R-:W-:Y:S05]  /*78e0*/  BSYNC B1 ;  /* 0x0000000000017941 */ /* 0x000fea0003800000 */
.L_x_262:
        /* <DEDUP_REMOVED lines=9> */
.L_x_265:
[----:B------:R-:W-:Y:S05]  /*7980*/  BSYNC B1 ;  /* 0x0000000000017941 */ /* 0x000fea0003800000 */
.L_x_264:
        /* <DEDUP_REMOVED lines=9> */
.L_x_267:
[----:B------:R-:W-:Y:S05]  /*7a20*/  BSYNC B1 ;  /* 0x0000000000017941 */ /* 0x000fea0003800000 */
.L_x_266:
        /* <DEDUP_REMOVED lines=9> */
.L_x_269:
[----:B------:R-:W-:Y:S05]  /*7ac0*/  BSYNC B1 ;  /* 0x0000000000017941 */ /* 0x000fea0003800000 */
.L_x_268:
        /* <DEDUP_REMOVED lines=9> */
.L_x_271:
[----:B------:R-:W-:Y:S05]  /*7b60*/  BSYNC B1 ;  /* 0x0000000000017941 */ /* 0x000fea0003800000 */
.L_x_270:
        /* <DEDUP_REMOVED lines=9> */
.L_x_273:
[----:B------:R-:W-:Y:S05]  /*7c00*/  BSYNC B1 ;  /* 0x0000000000017941 */ /* 0x000fea0003800000 */
.L_x_272:
        /* <DEDUP_REMOVED lines=9> */
.L_x_275:
[----:B------:R-:W-:Y:S05]  /*7ca0*/  BSYNC B1 ;  /* 0x0000000000017941 */ /* 0x000fea0003800000 */
.L_x_274:
        /* <DEDUP_REMOVED lines=9> */
.L_x_277:
[----:B------:R-:W-:Y:S05]  /*7d40*/  BSYNC B1 ;  /* 0x0000000000017941 */ /* 0x000fea0003800000 */
.L_x_276:
        /* <DEDUP_REMOVED lines=9> */
.L_x_279:
[----:B------:R-:W-:Y:S05]  /*7de0*/  BSYNC B1 ;  /* 0x0000000000017941 */ /* 0x000fea0003800000 */
.L_x_278:
[----:B0----5:R-:W-:Y:S01]  /*7df0*/  LOP3.LUT R3, R154, 0xffffe000, RZ, 0xc0, !PT ;  /* 0xffffe0009a037812 */ /* 0x021fe200078ec0ff */
[----:B------:R-:W-:Y:S01]  /*7e00*/  BSSY B1, `(.L_x_280) ;  /* 0x0000008000017945 */ /* 0x000fe20003800000 */
[----:B------:R-:W-:-:S03]  /*7e10*/  ISETP.GT.AND P2, PT, R0, 0x78, P1 ;  /* 0x000000780000780c */ /* 0x000fc60000f44270 */
[----:B---3--:R-:W-:-:S04]  /*7e20*/  FMUL R4, R3, R156 ;  /* 0x0000009c03047220 */ /* 0x008fc80000400000 */
[----:B------:R-:W-:-:S05]  /*7e30*/  FFMA R85, R85, R155, R4 ;  /* 0x0000009b55557223 */ /* 0x000fca0000000004 */
[----:B------:R-:W-:-:S05]  /*7e40*/  F2FP.TF32.F32.PACK_B R85, R85 ;  /* 0x00000055ff55723e */ /* 0x000fca00024050ff */
[----:B------:R0:W-:Y:S01]  /*7e50*/  @P0 STG.E desc[UR36][R6.64+0x1e4], R85 ;  /* 0x0001e45506000986 */ /* 0x0001e2000c101924 */
[----:B------:R-:W-:Y:S05]  /*7e60*/  @!P2 BRA `(.L_x_281) ;  /* 0x000000000004a947 */ /* 0x000fea0003800000 */
[----:B------:R3:W5:Y:S02]  /*7e70*/  LDG.E.LTC128B R154, desc[UR36][R10.64+0x1e0] ;  /* 0x0001e0240a9a7981 */ /* 0x000764000c1e1920 */
.L_x_281:
[----:B------:R-:W-:Y:S05]  /*7e80*/  BSYNC B1 ;  /* 0x0000000000017941 */ /* 0x000fea0003800000 */
.L_x_280:
[----:B-----5:R-:W-:Y:S01]  /*7e90*/  LOP3.LUT R3, R154, 0xffffe000, RZ, 0xc0, !PT ;  /* 0xffffe0009a037812 */ /* 0x020fe200078ec0ff */
[----:B------:R-:W-:Y:S01]  /*7ea0*/  @P2 IMAD.MOV.U32 R4, RZ, RZ, R8 ;  /* 0x000000ffff042224 */ /* 0x000fe200078e0008 */
[----:B------:R-:W-:Y:S01]  /*7eb0*/  ISETP.GT.AND P1, PT, R0, 0x79, P1 ;  /* 0x000000790000780c */ /* 0x000fe20000f24270 */
[----:B------:R-:W-:Y:S01]  /*7ec0*/  @P2 IMAD.MOV.U32 R5, RZ, RZ, R9 ;  /* 0x000000ffff052224 */ /* 0x000fe200078e0009 */
[----:B------:R-:W-:Y:S01]  /*7ed0*/  BSSY B1, `(.L_x_282) ;  /* 0x0000007000017945 */ /* 0x000fe20003800000 */
[----:B------:R-:W-:-:S04]  /*7ee0*/  FMUL R3, R3, R156 ;  /* 0x0000009c03037220 */ /* 0x000fc80000400000 */
[----:B------:R-:W-:-:S05]  /*7ef0*/  FFMA R3, R86, R155, R3 ;  /* 0x0000009b56037223 */ /* 0x000fca0000000003 */
[----:B------:R-:W-:-:S05]  /*7f00*/  F2FP.TF32.F32.PACK_B R3, R3 ;  /* 0x00000003ff03723e */ /* 0x000fca00024050ff */
[----:B------:R0:W-:Y:S01]  /*7f10*/  @P2 STG.E desc[UR36][R4.64+0x1e0], R3 ;  /* 0x0001e00304002986 */ /* 0x0001e2000c101924 */
[----:B------:R-:W-:Y:S05]  /*7f20*/  @!P1 BRA `(.L_x_283) ;  /* 0x0000000000049947 */ /* 0x000fea0003800000 */
[----:B------:R0:W5:Y:S02]  /*7f30*/  LDG.E.LTC128B R154, desc[UR36][R10.64+0x1e4] ;  /* 0x0001e4240a9a7981 */ /* 0x000164000c1e1920 */
.L_x_283:
[----:B------:R-:W-:Y:S05]  /*7f40*/  BSYNC B1 ;  /* 0x0000000000017941 */ /* 0x000fea0003800000 */
.L_x_282:
[----:B------:R-:W-:Y:S05]  /*7f50*/  @!P1 BRA `(.L_x_284) ;  /* 0x00000024003c9947 */ /* 0x000fea0003800000 */
[----:B0----5:R-:W-:-:S05]  /*7f60*/  LOP3.LUT R3, R154, 0xffffe000, RZ, 0xc0, !PT ;  /* 0xffffe0009a037812 */ /* 0x021fca00078ec0ff */
[----:B------:R-:W-:-:S04]  /*7f70*/  FMUL R0, R3, R156 ;  /* 0x0000009c03007220 */ /* 0x000fc80000400000 */
[----:B------:R-:W-:-:S05]  /*7f80*/  FFMA R87, R87, R155, R0 ;  /* 0x0000009b57577223 */ /* 0x000fca0000000000 */
[----:B------:R-:W-:-:S05]  /*7f90*/  F2FP.TF32.F32.PACK_B R87, R87 ;  /* 0x00000057ff57723e */ /* 0x000fca00024050ff */
[----:B------:R0:W-:Y:S01]  /*7fa0*/  STG.E desc[UR36][R8.64+0x1e4], R87 ;  /* 0x0001e45708007986 */ /* 0x0001e2000c101924 */
[----:B------:R-:W-:Y:S05]  /*7fb0*/  BRA `(.L_x_284) ;  /* 0x0000002400247947 */ /* 0x000fea0003800000 */
.L_x_33:
[----:B------:R-:W-:Y:S01]  /*7fc0*/  ULDC.64 UR4, c[0x0][0x5c0] ;  /* 0x0001700000047ab9 */ /* 0x000fe20000000a00 */
[-C--:B------:R-:W-:Y:S01]  /*7fd0*/  FMUL R15, R88, R155.reuse ;  /* 0x0000009b580f7220 */ /* 0x080fe20000400000 */
[----:B------:R-:W-:Y:S01]  /*7fe0*/  LEA R6, P0, R170, UR4, 0x2 ;  /* 0x00000004aa067c11 */ /* 0x000fe2000f8010ff */
[----:B------:R-:W-:Y:S01]  /*7ff0*/  IMAD.SHL.U32 R11, R4, 0x20, RZ ;  /* 0x00000020040b7824 */ /* 0x000fe200078e00ff */
[----:B------:R-:W-:Y:S01]  /*8000*/  ISETP.GT.AND P5, PT, R0, 0x1, P3 ;  /* 0x000000010000780c */ /* 0x000fe20001fa4270 */
[-C--:B------:R-:W-:Y:S01]  /*8010*/  FMUL R89, R89, R155.reuse ;  /* 0x0000009b59597220 */ /* 0x080fe20000400000 */
[----:B------:R-:W-:Y:S01]  /*8020*/  LEA.HI.X R7, R170, UR5, R173, 0x2, P0 ;  /* 0x00000005aa077c11 */ /* 0x000fe200080f14ad */
[-C--:B------:R-:W-:Y:S01]  /*8030*/  FMUL R21, R90, R155.reuse ;  /* 0x0000009b5a157220 */ /* 0x080fe20000400000 */
[----:B------:R-:W-:Y:S01]  /*8040*/  ISETP.GT.AND P0, PT, R3, 0x8, PT ;  /* 0x000000080300780c */ /* 0x000fe20003f04270 */
[----:B------:R-:W-:Y:S01]  /*8050*/  FMUL R91, R91, R155 ;  /* 0x0000009b5b5b7220 */ /* 0x000fe20000400000 */
[----:B------:R-:W-:Y:S01]  /*8060*/  F2FP.TF32.F32.PACK_B R15, R15 ;  /* 0x0000000fff0f723e */ /* 0x000fe200024050ff */
[-C--:B------:R-:W-:Y:S01]  /*8070*/  FMUL R93, R93, R155.reuse ;  /* 0x0000009b5d5d7220 */ /* 0x080fe20000400000 */
[----:B------:R-:W-:Y:S01]  /*8080*/  ISETP.GT.AND P1, PT, R0, RZ, P0 ;  /* 0x000000ff0000720c */ /* 0x000fe20000724270 */
[-C--:B------:R-:W-:Y:S01]  /*8090*/  FMUL R23, R94, R155.reuse ;  /* 0x0000009b5e177220 */ /* 0x080fe20000400000 */
[----:B------:R-:W-:Y:S01]  /*80a0*/  ISETP.GT.AND P4, PT, R0, 0x1, P0 ;  /* 0x000000010000780c */ /* 0x000fe20000784270 */
[----:B------:R0:W-:Y:S01]  /*80b0*/  @P2 STG.E desc[UR36][R6.64], R15 ;  /* 0x0000000f06002986 */ /* 0x0001e2000c101924 */
[----:B------:R-:W-:Y:S01]  /*80c0*/  SHF.L.U64.HI R9, R4, 0x5, R5 ;  /* 0x0000000504097819 */ /* 0x000fe20000010205 */
[-C--:B------:R-:W-:Y:S01]  /*80d0*/  FMUL R95, R95, R155.reuse ;  /* 0x0000009b5f5f7220 */ /* 0x080fe20000400000 */
[-C--:B------:R-:W-:Y:S01]  /*80e0*/  IADD3 R12, P2, R11, R6.reuse, RZ ;  /* 0x000000060b0c7210 */ /* 0x080fe20007f5e0ff */
[----:B------:R-:W-:Y:S01]  /*80f0*/  FMUL R97, R97, R155 ;  /* 0x0000009b61617220 */ /* 0x000fe20000400000 */
[----:B------:R-:W-:Y:S01]  /*8100*/  F2FP.TF32.F32.PACK_B R89, R89 ;  /* 0x00000059ff59723e */ /* 0x000fe200024050ff */
[----:B------:R-:W-:Y:S01]  /*8110*/  FMUL R99, R99, R155 ;  /* 0x0000009b63637220 */ /* 0x000fe20000400000 */
[----:B------:R-:W-:Y:S01]  /*8120*/  F2FP.TF32.F32.PACK_B R21, R21 ;  /* 0x00000015ff15723e */ /* 0x000fe200024050ff */
[----:B------:R-:W-:Y:S01]  /*8130*/  IMAD.X R13, R9, 0x1, R7, P2 ;  /* 0x00000001090d7824 */ /* 0x000fe200010e0607 */
[----:B------:R-:W-:Y:S01]  /*8140*/  F2FP.TF32.F32.PACK_B R91, R91 ;  /* 0x0000005bff5b723e */ /* 0x000fe200024050ff */
[----:B------:R-:W-:Y:S01]  /*8150*/  @P5 STG.E desc[UR36][R6.64+0x4], R89 ;  /* 0x0000045906005986 */ /* 0x000fe2000c101924 */
[----:B------:R-:W-:Y:S01]  /*8160*/  ISETP.GT.AND P5, PT, R0, 0x8, P3 ;  /* 0x000000080000780c */ /* 0x000fe20001fa4270 */
[-C--:B0-----:R-:W-:Y:S01]  /*8170*/  FMUL R15, R92, R155.reuse ;  /* 0x0000009b5c0f7220 */ /* 0x081fe20000400000 */
[C---:B------:R-:W-:Y:S01]  /*8180*/  ISETP.GT.AND P2, PT, R0.reuse, 0x9, P3 ;  /* 0x000000090000780c */ /* 0x040fe20001f44270 */
[----:B------:R0:W-:Y:S01]  /*8190*/  @P1 STG.E desc[UR36][R12.64], R21 ;  /* 0x000000150c001986 */ /* 0x0001e2000c101924 */
[C---:B------:R-:W-:Y:S01]  /*81a0*/  ISETP.GT.AND P1, PT, R0.reuse, 0x8, P0 ;  /* 0x000000080000780c */ /* 0x040fe20000724270 */
[----:B------:R-:W-:Y:S01]  /*81b0*/  FMUL R101, R101, R155 ;  /* 0x0000009b65657220 */ /* 0x000fe20000400000 */
[----:B------:R-:W-:Y:S01]  /*81c0*/  F2FP.TF32.F32.PACK_B R15, R15 ;  /* 0x0000000fff0f723e */ /* 0x000fe200024050ff */
[----:B------:R-:W-:Y:S01]  /*81d0*/  @P4 STG.E desc[UR36][R12.64+0x4], R91 ;  /* 0x0000045b0c004986 */ /* 0x000fe2000c101924 */
[----:B------:R-:W-:Y:S01]  /*81e0*/  ISETP.GT.AND P4, PT, R0, 0x9, P0 ;  /* 0x000000090000780c */ /* 0x000fe20000784270 */
[----:B------:R-:W-:Y:S01]  /*81f0*/  FMUL R103, R103, R155 ;  /* 0x0000009b67677220 */ /* 0x000fe20000400000 */
[----:B------:R-:W-:Y:S01]  /*8200*/  F2FP.TF32.F32.PACK_B R93, R93 ;  /* 0x0000005dff5d723e */ /* 0x000fe200024050ff */
[----:B------:R-:W-:Y:S01]  /*8210*/  FMUL R105, R105, R155 ;  /* 0x0000009b69697220 */ /* 0x000fe20000400000 */
[----:B------:R-:W-:Y:S01]  /*8220*/  F2FP.TF32.F32.PACK_B R23, R23 ;  /* 0x00000017ff17723e */ /* 0x000fe200024050ff */
[----:B------:R1:W-:Y:S01]  /*8230*/  @P5 STG.E desc[UR36][R6.64+0x20], R15 ;  /* 0x0000200f06005986 */ /* 0x0003e2000c101924 */
[----:B------:R-:W-:Y:S01]  /*8240*/  F2FP.TF32.F32.PACK_B R95, R95 ;  /* 0x0000005fff5f723e */ /* 0x000fe200024050ff */
[-C--:B0-----:R-:W-:Y:S01]  /*8250*/  FMUL R21, R96, R155.reuse ;  /* 0x0000009b60157220 */ /* 0x081fe20000400000 */
[C---:B------:R-:W-:Y:S01]  /*8260*/  ISETP.GT.AND P5, PT, R0.reuse, 0x10, P3 ;  /* 0x000000100000780c */ /* 0x040fe20001fa4270 */
[----:B------:R-:W-:Y:S01]  /*8270*/  @P2 STG.E desc[UR36][R6.64+0x24], R93 ;  /* 0x0000245d06002986 */ /* 0x000fe2000c101924 */
[C---:B------:R-:W-:Y:S01]  /*8280*/  ISETP.GT.AND P2, PT, R0.reuse, 0x11, P3 ;  /* 0x000000110000780c */ /* 0x040fe20001f44270 */
[----:B------:R-:W-:Y:S01]  /*8290*/  FMUL R107, R107, R155 ;  /* 0x0000009b6b6b7220 */ /* 0x000fe20000400000 */
[----:B------:R-:W-:Y:S01]  /*82a0*/  F2FP.TF32.F32.PACK_B R21, R21 ;  /* 0x00000015ff15723e */ /* 0x000fe200024050ff */
[----:B------:R0:W-:Y:S01]  /*82b0*/  @P1 STG.E desc[UR36][R12.64+0x20], R23 ;  /* 0x000020170c001986 */ /* 0x0001e2000c101924 */
[C---:B------:R-:W-:Y:S01]  /*82c0*/  ISETP.GT.AND P1, PT, R0.reuse, 0x10, P0 ;  /* 0x000000100000780c */ /* 0x040fe20000724270 */
[----:B------:R-:W-:Y:S01]  /*82d0*/  FMUL R109, R109, R155 ;  /* 0x0000009b6d6d7220 */ /* 0x000fe20000400000 */
[----:B------:R-:W-:Y:S01]  /*82e0*/  F2FP.TF32.F32.PACK_B R97, R97 ;  /* 0x00000061ff61723e */ /* 0x000fe200024050ff */
[----:B------:R-:W-:Y:S01]  /*82f0*/  @P4 STG.E desc[UR36][R12.64+0x24], R95 ;  /* 0x0000245f0c004986 */ /* 0x000fe2000c101924 */
[----:B------:R-:W-:Y:S01]  /*8300*/  ISETP.GT.AND P4, PT, R0, 0x11, P0 ;  /* 0x000000110000780c */ /* 0x000fe20000784270 */
[----:B-1----:R-:W-:Y:S01]  /*8310*/  FMUL R15, R98, R155 ;  /* 0x0000009b620f7220 */ /* 0x002fe20000400000 */
[----:B------:R-:W-:Y:S01]  /*8320*/  F2FP.TF32.F32.PACK_B R99, R99 ;  /* 0x00000063ff63723e */ /* 0x000fe200024050ff */
[----:B------:R1:W-:Y:S01]  /*8330*/  @P5 STG.E desc[UR36][R6.64+0x40], R21 ;  /* 0x0000401506005986 */ /* 0x0003e2000c101924 */
[C---:B------:R-:W-:Y:S01]  /*8340*/  ISETP.GT.AND P5, PT, R0.reuse, 0x18, P3 ;  /* 0x000000180000780c */ /* 0x040fe20001fa4270 */
[----:B------:R-:W-:Y:S01]  /*8350*/  FMUL R111, R111, R155 ;  /* 0x0000009b6f6f7220 */ /* 0x000fe20000400000 */
[----:B------:R-:W-:Y:S01]  /*8360*/  F2FP.TF32.F32.PACK_B R15, R15 ;  /* 0x0000000fff0f723e */ /* 0x000fe200024050ff */
[----:B------:R-:W-:Y:S01]  /*8370*/  @P2 STG.E desc[UR36][R6.64+0x44], R97 ;  /* 0x0000446106002986 */ /* 0x000fe2000c101924 */
[----:B------:R-:W-:Y:S01]  /*8380*/  ISETP.GT.AND P2, PT, R0, 0x19, P3 ;  /* 0x000000190000780c */ /* 0x000fe20001f44270 */
[----:B0-----:R-:W-:Y:S01]  /*8390*/  FMUL R23, R100, R155 ;  /* 0x0000009b64177220 */ /* 0x001fe20000400000 */
        /* <DEDUP_REMOVED lines=177> */
[----:B------:R-:W-:Y:S01]  /*8eb0*/  @P1 STG.E desc[UR36][R12.64+0x1a0], R23 ;  /* 0x0001a0170c001986 */ /* 0x000fe2000c101924 */
        /* <DEDUP_REMOVED lines=11> */
[-C--:B------:R-:W-:Y:S01]  /*8f70*/  FMUL R33, R33, R155.reuse ;  /* 0x0000009b21217220 */ /* 0x080fe20000400000 */
[----:B------:R-:W-:Y:S01]  /*8f80*/  ISETP.GT.AND P3, PT, R0, 0x79, P3 ;  /* 0x000000790000780c */ /* 0x000fe20001f64270 */
[----:B------:R-:W-:Y:S01]  /*8f90*/  @P1 STG.E desc[UR36][R6.64+0x1c4], R145 ;  /* 0x0001c49106001986 */ /* 0x000fe2000c101924 */
[----:B------:R-:W-:Y:S01]  /*8fa0*/  ISETP.GT.AND P1, PT, R3, 0x80, PT ;  /* 0x000000800300780c */ /* 0x000fe20003f24270 */
[----:B------:R-:W-:Y:S01]  /*8fb0*/  FMUL R35, R35, R155 ;  /* 0x0000009b23237220 */ /* 0x000fe20000400000 */
[----:B------:R-:W-:Y:S01]  /*8fc0*/  F2FP.TF32.F32.PACK_B R149, R149 ;  /* 0x00000095ff95723e */ /* 0x000fe200024050ff */
[----:B------:R1:W-:Y:S01]  /*8fd0*/  @P2 STG.E desc[UR36][R12.64+0x1c0], R15 ;  /* 0x0001c00f0c002986 */ /* 0x0003e2000c101924 */
[----:B------:R-:W-:Y:S01]  /*8fe0*/  ISETP.GT.AND P2, PT, R3, 0x88, PT ;  /* 0x000000880300780c */ /* 0x000fe20003f44270 */
[-C--:B------:R-:W-:Y:S01]  /*8ff0*/  FMUL R3, R148, R155.reuse ;  /* 0x0000009b94037220 */ /* 0x080fe20000400000 */
[-C--:B0-----:R-:W-:Y:S01]  /*9000*/  FMUL R21, R150, R155.reuse ;  /* 0x0000009b96157220 */ /* 0x081fe20000400000 */
[----:B------:R-:W-:Y:S01]  /*9010*/  @P4 STG.E desc[UR36][R12.64+0x1c4], R147 ;  /* 0x0001c4930c004986 */ /* 0x000fe2000c101924 */
[C---:B------:R-:W-:Y:S01]  /*9020*/  ISETP.GT.AND P4, PT, R0.reuse, 0x78, P0 ;  /* 0x000000780000780c */ /* 0x040fe20000784270 */
[-C--:B------:R-:W-:Y:S01]  /*9030*/  FMUL R37, R37, R155.reuse ;  /* 0x0000009b25257220 */ /* 0x080fe20000400000 */
[----:B------:R-:W-:Y:S01]  /*9040*/  ISETP.GT.AND P0, PT, R0, 0x79, P0 ;  /* 0x000000790000780c */ /* 0x000fe20000704270 */
[----:B------:R-:W-:Y:S01]  /*9050*/  FMUL R39, R39, R155 ;  /* 0x0000009b27277220 */ /* 0x000fe20000400000 */
[----:B------:R-:W-:Y:S01]  /*9060*/  F2FP.TF32.F32.PACK_B R3, R3 ;  /* 0x00000003ff03723e */ /* 0x000fe200024050ff */
[----:B------:R-:W-:Y:S01]  /*9070*/  FMUL R41, R41, R155 ;  /* 0x0000009b29297220 */ /* 0x000fe20000400000 */
[----:B------:R-:W-:Y:S01]  /*9080*/  F2FP.TF32.F32.PACK_B R21, R21 ;  /* 0x00000015ff15723e */ /* 0x000fe200024050ff */
[C---:B-1----:R-:W-:Y:S01]  /*9090*/  IMAD.SHL.U32 R15, R4.reuse, 0x200, RZ ;  /* 0x00000200040f7824 */ /* 0x042fe200078e00ff */
[----:B------:R-:W-:Y:S01]  /*90a0*/  F2FP.TF32.F32.PACK_B R151, R151 ;  /* 0x00000097ff97723e */ /* 0x000fe200024050ff */
[----:B------:R0:W-:Y:S01]  /*90b0*/  @P5 STG.E desc[UR36][R6.64+0x1e0], R3 ;  /* 0x0001e00306005986 */ /* 0x0001e2000c101924 */
[----:B------:R-:W-:Y:S01]  /*90c0*/  SHF.L.U64.HI R5, R4, 0x9, R5 ;  /* 0x0000000904057819 */ /* 0x000fe20000010205 */
[----:B------:R-:W-:Y:S01]  /*90d0*/  FMUL R43, R43, R155 ;  /* 0x0000009b2b2b7220 */ /* 0x000fe20000400000 */
[----:B------:R-:W-:Y:S01]  /*90e0*/  F2FP.TF32.F32.PACK_B R25, R25 ;  /* 0x00000019ff19723e */ /* 0x000fe200024050ff */
[----:B------:R-:W-:Y:S01]  /*90f0*/  @P3 STG.E desc[UR36][R6.64+0x1e4], R149 ;  /* 0x0001e49506003986 */ /* 0x000fe2000c101924 */
[-C--:B------:R-:W-:Y:S01]  /*9100*/  IADD3 R4, P3, R15, R6.reuse, RZ ;  /* 0x000000060f047210 */ /* 0x080fe20007f7e0ff */
[----:B------:R-:W-:Y:S01]  /*9110*/  FMUL R45, R45, R155 ;  /* 0x0000009b2d2d7220 */ /* 0x000fe20000400000 */
[----:B------:R-:W-:Y:S01]  /*9120*/  F2FP.TF32.F32.PACK_B R27, R27 ;  /* 0x0000001bff1b723e */ /* 0x000fe200024050ff */
[----:B------:R1:W-:Y:S01]  /*9130*/  @P4 STG.E desc[UR36][R12.64+0x1e0], R21 ;  /* 0x0001e0150c004986 */ /* 0x0003e2000c101924 */
[----:B------:R-:W-:Y:S01]  /*9140*/  IADD3 R14, P4, P5, R11, R6, R15 ;  /* 0x000000060b0e7210 */ /* 0x000fe20007d9e00f */
[----:B------:R-:W-:Y:S01]  /*9150*/  FMUL R47, R47, R155 ;  /* 0x0000009b2f2f7220 */ /* 0x000fe20000400000 */
[----:B------:R-:W-:Y:S01]  /*9160*/  F2FP.TF32.F32.PACK_B R29, R29 ;  /* 0x0000001dff1d723e */ /* 0x000fe200024050ff */
[----:B------:R2:W-:Y:S01]  /*9170*/  @P0 STG.E desc[UR36][R12.64+0x1e4], R151 ;  /* 0x0001e4970c000986 */ /* 0x0005e2000c101924 */
[----:B------:R-:W-:Y:S01]  /*9180*/  ISETP.GT.AND P0, PT, R0, RZ, P1 ;  /* 0x000000ff0000720c */ /* 0x000fe20000f04270 */
[----:B0-----:R-:W-:Y:S01]  /*9190*/  FMUL R3, R24, R155 ;  /* 0x0000009b18037220 */ /* 0x001fe20000400000 */
[----:B------:R-:W-:Y:S01]  /*91a0*/  IADD3.X R15, R9, R7, R5, P4, P5 ;  /* 0x00000007090f7210 */ /* 0x000fe200027ea405 */
[----:B------:R-:W-:Y:S01]  /*91b0*/  IMAD.X R5, R5, 0x1, R7, P3 ;  /* 0x0000000105057824 */ /* 0x000fe200018e0607 */
[C---:B------:R-:W-:Y:S01]  /*91c0*/  ISETP.GT.AND P5, PT, R0.reuse, 0x1, P1 ;  /* 0x000000010000780c */ /* 0x040fe20000fa4270 */
[-C--:B------:R-:W-:Y:S01]  /*91d0*/  FMUL R49, R49, R155.reuse ;  /* 0x0000009b31317220 */ /* 0x080fe20000400000 */
[----:B------:R-:W-:Y:S01]  /*91e0*/  ISETP.GT.AND P4, PT, R0, RZ, P2 ;  /* 0x000000ff0000720c */ /* 0x000fe20001784270 */
[----:B-1----:R-:W-:Y:S01]  /*91f0*/  FMUL R21, R26, R155 ;  /* 0x0000009b1a157220 */ /* 0x002fe20000400000 */
[----:B------:R-:W-:Y:S01]  /*9200*/  F2FP.TF32.F32.PACK_B R3, R3 ;  /* 0x00000003ff03723e */ /* 0x000fe200024050ff */
[-C--:B------:R-:W-:Y:S01]  /*9210*/  FMUL R51, R51, R155.reuse ;  /* 0x0000009b33337220 */ /* 0x080fe20000400000 */
[-C--:B------:R-:W-:Y:S01]  /*9220*/  IADD3 R6, P3, R11, R4.reuse, RZ ;  /* 0x000000040b067210 */ /* 0x080fe20007f7e0ff */
[----:B--2---:R-:W-:Y:S01]  /*9230*/  FMUL R13, R28, R155 ;  /* 0x0000009b1c0d7220 */ /* 0x004fe20000400000 */
[----:B------:R-:W-:Y:S01]  /*9240*/  F2FP.TF32.F32.PACK_B R21, R21 ;  /* 0x00000015ff15723e */ /* 0x000fe200024050ff */
[----:B------:R0:W-:Y:S01]  /*9250*/  @P0 STG.E desc[UR36][R4.64], R3 ;  /* 0x0000000304000986 */ /* 0x0001e2000c101924 */
[C---:B------:R-:W-:Y:S01]  /*9260*/  ISETP.GT.AND P0, PT, R0.reuse, 0x1, P2 ;  /* 0x000000010000780c */ /* 0x040fe20001704270 */
[--C-:B------:R-:W-:Y:S01]  /*9270*/  IMAD.X R7, R9, 0x1, R5.reuse, P3 ;  /* 0x0000000109077824 */ /* 0x100fe200018e0605 */
[C---:B------:R-:W-:Y:S01]  /*9280*/  ISETP.GT.AND P3, PT, R0.reuse, 0x9, P1 ;  /* 0x000000090000780c */ /* 0x040fe20000f64270 */
[----:B------:R-:W-:Y:S01]  /*9290*/  @P5 STG.E desc[UR36][R4.64+0x4], R25 ;  /* 0x0000041904005986 */ /* 0x000fe2000c101924 */
[----:B------:R-:W-:Y:S01]  /*92a0*/  F2FP.TF32.F32.PACK_B R13, R13 ;  /* 0x0000000dff0d723e */ /* 0x000fe200024050ff */
[-C--:B------:R-:W-:Y:S01]  /*92b0*/  FMUL R53, R53, R155.reuse ;  /* 0x0000009b35357220 */ /* 0x080fe20000400000 */
[----:B------:R-:W-:Y:S01]  /*92c0*/  IADD3 R8, P5, R11, R4, RZ ;  /* 0x000000040b087210 */ /* 0x000fe20007fbe0ff */
[----:B------:R1:W-:Y:S01]  /*92d0*/  @P4 STG.E desc[UR36][R6.64], R21 ;  /* 0x0000001506004986 */ /* 0x0003e2000c101924 */
[----:B------:R-:W-:Y:S01]  /*92e0*/  ISETP.GT.AND P4, PT, R0, 0x8, P1 ;  /* 0x000000080000780c */ /* 0x000fe20000f84270 */
[----:B------:R-:W-:Y:S01]  /*92f0*/  FMUL R11, R32, R155 ;  /* 0x0000009b200b7220 */ /* 0x000fe20000400000 */
[----:B------:R-:W-:Y:S01]  /*9300*/  F2FP.TF32.F32.PACK_B R31, R31 ;  /* 0x0000001fff1f723e */ /* 0x000fe200024050ff */
[-C--:B0-----:R-:W-:Y:S01]  /*9310*/  FMUL R3, R30, R155.reuse ;  /* 0x0000009b1e037220 */ /* 0x081fe20000400000 */
[----:B------:R-:W-:Y:S01]  /*9320*/  IMAD.X R9, R9, 0x1, R5, P5 ;  /* 0x0000000109097824 */ /* 0x000fe200028e0605 */
[----:B------:R-:W-:Y:S01]  /*9330*/  @P0 STG.E desc[UR36][R6.64+0x4], R27 ;  /* 0x0000041b06000986 */ /* 0x000fe2000c101924 */
[C---:B------:R-:W-:Y:S01]  /*9340*/  ISETP.GT.AND P0, PT, R0.reuse, 0x8, P2 ;  /* 0x000000080000780c */ /* 0x040fe20001704270 */
[----:B------:R-:W-:Y:S01]  /*9350*/  FMUL R55, R55, R155 ;  /* 0x0000009b37377220 */ /* 0x000fe20000400000 */
[----:B------:R-:W-:Y:S01]  /*9360*/  F2FP.TF32.F32.PACK_B R3, R3 ;  /* 0x00000003ff03723e */ /* 0x000fe200024050ff */
[----:B------:R-:W-:Y:S01]  /*9370*/  @P3 STG.E desc[UR36][R4.64+0x24], R29 ;  /* 0x0000241d04003986 */ /* 0x000fe2000c101924 */
[----:B------:R-:W-:Y:S01]  /*9380*/  ISETP.GT.AND P5, PT, R0, 0x10, P1 ;  /* 0x000000100000780c */ /* 0x000fe20000fa4270 */
[-C--:B-1----:R-:W-:Y:S01]  /*9390*/  FMUL R21, R36, R155.reuse ;  /* 0x0000009b24157220 */ /* 0x082fe20000400000 */
[C---:B------:R-:W-:Y:S01]  /*93a0*/  ISETP.GT.AND P3, PT, R0.reuse, 0x11, P1 ;  /* 0x000000110000780c */ /* 0x040fe20000f64270 */
[----:B------:R0:W-:Y:S01]  /*93b0*/  @P4 STG.E desc[UR36][R4.64+0x20], R13 ;  /* 0x0000200d04004986 */ /* 0x0001e2000c101924 */
[C---:B------:R-:W-:Y:S01]  /*93c0*/  ISETP.GT.AND P4, PT, R0.reuse, 0x9, P2 ;  /* 0x000000090000780c */ /* 0x040fe20001784270 */
[----:B------:R-:W-:Y:S01]  /*93d0*/  FMUL R57, R57, R155 ;  /* 0x0000009b39397220 */ /* 0x000fe20000400000 */
[----:B------:R-:W-:Y:S01]  /*93e0*/  F2FP.TF32.F32.PACK_B R11, R11 ;  /* 0x0000000bff0b723e */ /* 0x000fe200024050ff */
[----:B------:R-:W-:Y:S01]  /*93f0*/  FMUL R59, R59, R155 ;  /* 0x0000009b3b3b7220 */ /* 0x000fe20000400000 */
[----:B------:R-:W-:Y:S01]  /*9400*/  F2FP.TF32.F32.PACK_B R33, R33 ;  /* 0x00000021ff21723e */ /* 0x000fe200024050ff */
[----:B------:R1:W-:Y:S01]  /*9410*/  @P0 STG.E desc[UR36][R8.64+0x20], R3 ;  /* 0x0000200308000986 */ /* 0x0003e2000c101924 */
[----:B------:R-:W-:Y:S01]  /*9420*/  ISETP.GT.AND P0, PT, R0, 0x10, P2 ;  /* 0x000000100000780c */ /* 0x000fe20001704270 */
[----:B------:R-:W-:Y:S01]  /*9430*/  FMUL R61, R61, R155 ;  /* 0x0000009b3d3d7220 */ /* 0x000fe20000400000 */
[----:B------:R-:W-:Y:S01]  /*9440*/  F2FP.TF32.F32.PACK_B R35, R35 ;  /* 0x00000023ff23723e */ /* 0x000fe200024050ff */
[----:B------:R-:W-:Y:S01]  /*9450*/  FMUL R63, R63, R155 ;  /* 0x0000009b3f3f7220 */ /* 0x000fe20000400000 */
[----:B------:R-:W-:Y:S01]  /*9460*/  F2FP.TF32.F32.PACK_B R21, R21 ;  /* 0x00000015ff15723e */ /* 0x000fe200024050ff */
[----:B0-----:R-:W-:Y:S01]  /*9470*/  FMUL R13, R34, R155 ;  /* 0x0000009b220d7220 */ /* 0x001fe20000400000 */
[----:B------:R-:W-:Y:S01]  /*9480*/  F2FP.TF32.F32.PACK_B R37, R37 ;  /* 0x00000025ff25723e */ /* 0x000fe200024050ff */
[----:B------:R-:W-:Y:S01]  /*9490*/  @P4 STG.E desc[UR36][R14.64+0x24], R31 ;  /* 0x0000241f0e004986 */ /* 0x000fe2000c101924 */
[C---:B------:R-:W-:Y:S01]  /*94a0*/  ISETP.GT.AND P4, PT, R0.reuse, 0x11, P2 ;  /* 0x000000110000780c */ /* 0x040fe20001784270 */
[----:B------:R-:W-:Y:S01]  /*94b0*/  FMUL R65, R65, R155 ;  /* 0x0000009b41417220 */ /* 0x000fe20000400000 */
[----:B------:R-:W-:Y:S01]  /*94c0*/  F2FP.TF32.F32.PACK_B R13, R13 ;  /* 0x0000000dff0d723e */ /* 0x000fe200024050ff */
[----:B------:R0:W-:Y:S01]  /*94d0*/  @P5 STG.E desc[UR36][R4.64+0x40], R11 ;  /* 0x0000400b04005986 */ /* 0x0001e2000c101924 */
[----:B------:R-:W-:Y:S01]  /*94e0*/  ISETP.GT.AND P5, PT, R0, 0x18, P1 ;  /* 0x000000180000780c */ /* 0x000fe20000fa4270 */
[----:B------:R-:W-:-:S02]  /*94f0*/  @P0 IMAD.MOV.U32 R6, RZ, RZ, R14 ;  /* 0x000000ffff060224 */ /* 0x000fc400078e000e */
[-C--:B-1----:R-:W-:Y:S01]  /*9500*/  FMUL R3, R38, R155.reuse ;  /* 0x0000009b26037220 */ /* 0x082fe20000400000 */
[--C-:B------:R-:W-:Y:S01]  /*9510*/  @P0 IMAD.MOV.U32 R7, RZ, RZ, R15.reuse ;  /* 0x000000ffff070224 */ /* 0x100fe200078e000f */
[----:B------:R-:W-:Y:S01]  /*9520*/  @P3 STG.E desc[UR36][R4.64+0x44], R33 ;  /* 0x0000442104003986 */ /* 0x000fe2000c101924 */
[----:B------:R-:W-:Y:S01]  /*9530*/  ISETP.GT.AND P3, PT, R0, 0x19, P1 ;  /* 0x000000190000780c */ /* 0x000fe20000f64270 */
[----:B------:R-:W-:Y:S01]  /*9540*/  FMUL R9, R40, R155 ;  /* 0x0000009b28097220 */ /* 0x000fe20000400000 */
[----:B------:R-:W-:Y:S01]  /*9550*/  F2FP.TF32.F32.PACK_B R3, R3 ;  /* 0x00000003ff03723e */ /* 0x000fe200024050ff */
[----:B------:R1:W-:Y:S01]  /*9560*/  @P0 STG.E desc[UR36][R6.64+0x40], R13 ;  /* 0x0000400d06000986 */ /* 0x0003e2000c101924 */
[----:B------:R-:W-:Y:S01]  /*9570*/  ISETP.GT.AND P0, PT, R0, 0x18, P2 ;  /* 0x000000180000780c */ /* 0x000fe20001704270 */
[----:B------:R-:W-:Y:S01]  /*9580*/  FMUL R67, R67, R155 ;  /* 0x0000009b43437220 */ /* 0x000fe20000400000 */
[----:B------:R-:W-:Y:S01]  /*9590*/  F2FP.TF32.F32.PACK_B R39, R39 ;  /* 0x00000027ff27723e */ /* 0x000fe200024050ff */
[----:B0-----:R-:W-:Y:S01]  /*95a0*/  FMUL R11, R42, R155 ;  /* 0x0000009b2a0b7220 */ /* 0x001fe20000400000 */
[----:B------:R-:W-:Y:S01]  /*95b0*/  F2FP.TF32.F32.PACK_B R9, R9 ;  /* 0x00000009ff09723e */ /* 0x000fe200024050ff */
[----:B------:R-:W-:Y:S01]  /*95c0*/  FMUL R69, R69, R155 ;  /* 0x0000009b45457220 */ /* 0x000fe20000400000 */
[----:B------:R-:W-:Y:S01]  /*95d0*/  F2FP.TF32.F32.PACK_B R41, R41 ;  /* 0x00000029ff29723e */ /* 0x000fe200024050ff */
[----:B------:R-:W-:Y:S01]  /*95e0*/  FMUL R71, R71, R155 ;  /* 0x0000009b47477220 */ /* 0x000fe20000400000 */
[----:B------:R-:W-:Y:S01]  /*95f0*/  F2FP.TF32.F32.PACK_B R11, R11 ;  /* 0x0000000bff0b723e */ /* 0x000fe200024050ff */
[----:B------:R-:W-:Y:S01]  /*9600*/  FMUL R73, R73, R155 ;  /* 0x0000009b49497220 */ /* 0x000fe20000400000 */
[----:B------:R-:W-:Y:S01]  /*9610*/  F2FP.TF32.F32.PACK_B R43, R43 ;  /* 0x0000002bff2b723e */ /* 0x000fe200024050ff */
[--C-:B-1----:R-:W-:Y:S01]  /*9620*/  @P4 IMAD.MOV.U32 R6, RZ, RZ, R14.reuse ;  /* 0x000000ffff064224 */ /* 0x102fe200078e000e */
[----:B------:R-:W-:Y:S01]  /*9630*/  F2FP.TF32.F32.PACK_B R45, R45 ;  /* 0x0000002dff2d723e */ /* 0x000fe200024050ff */
[--C-:B------:R-:W-:Y:S01]  /*9640*/  @P4 IMAD.MOV.U32 R7, RZ, RZ, R15.reuse ;  /* 0x000000ffff074224 */ /* 0x100fe200078e000f */
[----:B------:R-:W-:Y:S01]  /*9650*/  F2FP.TF32.F32.PACK_B R47, R47 ;  /* 0x0000002fff2f723e */ /* 0x000fe200024050ff */
[----:B------:R-:W-:Y:S01]  /*9660*/  FMUL R75, R75, R155 ;  /* 0x0000009b4b4b7220 */ /* 0x000fe20000400000 */
[----:B------:R-:W-:Y:S01]  /*9670*/  F2FP.TF32.F32.PACK_B R49, R49 ;  /* 0x00000031ff31723e */ /* 0x000fe200024050ff */
[-C--:B------:R-:W-:Y:S01]  /*9680*/  FMUL R77, R77, R155.reuse ;  /* 0x0000009b4d4d7220 */ /* 0x080fe20000400000 */
[----:B------:R0:W-:Y:S01]  /*9690*/  @P4 STG.E desc[UR36][R6.64+0x44], R35 ;  /* 0x0000442306004986 */ /* 0x0001e2000c101924 */
[C---:B------:R-:W-:Y:S01]  /*96a0*/  ISETP.GT.AND P4, PT, R0.reuse, 0x19, P2 ;  /* 0x000000190000780c */ /* 0x040fe20001784270 */
[----:B------:R-:W-:Y:S01]  /*96b0*/  FMUL R79, R79, R155 ;  /* 0x0000009b4f4f7220 */ /* 0x000fe20000400000 */
[----:B------:R-:W-:Y:S01]  /*96c0*/  F2FP.TF32.F32.PACK_B R51, R51 ;  /* 0x00000033ff33723e */ /* 0x000fe200024050ff */
[----:B------:R1:W-:Y:S01]  /*96d0*/  @P5 STG.E desc[UR36][R4.64+0x60], R21 ;  /* 0x0000601504005986 */ /* 0x0003e2000c101924 */
[----:B------:R-:W-:Y:S01]  /*96e0*/  ISETP.GT.AND P5, PT, R0, 0x20, P1 ;  /* 0x000000200000780c */ /* 0x000fe20000fa4270 */
[----:B------:R-:W-:Y:S01]  /*96f0*/  FMUL R13, R80, R155 ;  /* 0x0000009b500d7220 */ /* 0x000fe20000400000 */
[----:B------:R-:W-:Y:S01]  /*9700*/  F2FP.TF32.F32.PACK_B R53, R53 ;  /* 0x00000035ff35723e */ /* 0x000fe200024050ff */
[----:B------:R-:W-:Y:S01]  /*9710*/  @P3 STG.E desc[UR36][R4.64+0x64], R37 ;  /* 0x0000642504003986 */ /* 0x000fe2000c101924 */
[----:B------:R-:W-:Y:S01]  /*9720*/  ISETP.GT.AND P3, PT, R0, 0x21, P1 ;  /* 0x000000210000780c */ /* 0x000fe20000f64270 */
[----:B------:R-:W-:Y:S01]  /*9730*/  FMUL R81, R81, R155 ;  /* 0x0000009b51517220 */ /* 0x000fe20000400000 */
[----:B------:R-:W-:Y:S01]  /*9740*/  F2FP.TF32.F32.PACK_B R55, R55 ;  /* 0x00000037ff37723e */ /* 0x000fe200024050ff */
[----:B0-----:R-:W-:Y:S01]  /*9750*/  @P0 IMAD.MOV.U32 R6, RZ, RZ, R14 ;  /* 0x000000ffff060224 */ /* 0x001fe200078e000e */
[----:B------:R-:W-:Y:S01]  /*9760*/  F2FP.TF32.F32.PACK_B R57, R57 ;  /* 0x00000039ff39723e */ /* 0x000fe200024050ff */
[----:B------:R-:W-:Y:S01]  /*9770*/  @P0 IMAD.MOV.U32 R7, RZ, RZ, R15 ;  /* 0x000000ffff070224 */ /* 0x000fe200078e000f */
[----:B------:R-:W-:Y:S01]  /*9780*/  F2FP.TF32.F32.PACK_B R59, R59 ;  /* 0x0000003bff3b723e */ /* 0x000fe200024050ff */
[----:B------:R-:W-:Y:S01]  /*9790*/  FMUL R83, R83, R155 ;  /* 0x0000009b53537220 */ /* 0x000fe20000400000 */
[----:B------:R-:W-:Y:S01]  /*97a0*/  F2FP.TF32.F32.PACK_B R61, R61 ;  /* 0x0000003dff3d723e */ /* 0x000fe200024050ff */
[-C--:B-1----:R-:W-:Y:S01]  /*97b0*/  FMUL R21, R84, R155.reuse ;  /* 0x0000009b54157220 */ /* 0x082fe20000400000 */
[----:B------:R0:W-:Y:S01]  /*97c0*/  @P0 STG.E desc[UR36][R6.64+0x60], R3 ;  /* 0x0000600306000986 */ /* 0x0001e2000c101924 */
[----:B------:R-:W-:Y:S01]  /*97d0*/  ISETP.GT.AND P0, PT, R0, 0x20, P2 ;  /* 0x000000200000780c */ /* 0x000fe20001704270 */
[----:B------:R-:W-:Y:S01]  /*97e0*/  FMUL R85, R85, R155 ;  /* 0x0000009b55557220 */ /* 0x000fe20000400000 */
[----:B------:R-:W-:Y:S01]  /*97f0*/  F2FP.TF32.F32.PACK_B R63, R63 ;  /* 0x0000003fff3f723e */ /* 0x000fe200024050ff */
[----:B------:R-:W-:Y:S01]  /*9800*/  FMUL R87, R87, R155 ;  /* 0x0000009b57577220 */ /* 0x000fe20000400000 */
[----:B------:R-:W-:-:S02]  /*9810*/  F2FP.TF32.F32.PACK_B R65, R65 ;  /* 0x00000041ff41723e */ /* 0x000fc400024050ff */
[----:B------:R-:W-:Y:S02]  /*9820*/  F2FP.TF32.F32.PACK_B R67, R67 ;  /* 0x00000043ff43723e */ /* 0x000fe400024050ff */
[----:B------:R-:W-:Y:S02]  /*9830*/  F2FP.TF32.F32.PACK_B R69, R69 ;  /* 0x00000045ff45723e */ /* 0x000fe400024050ff */
[----:B------:R-:W-:Y:S01]  /*9840*/  F2FP.TF32.F32.PACK_B R71, R71 ;  /* 0x00000047ff47723e */ /* 0x000fe200024050ff */
[----:B0-----:R-:W-:Y:S02]  /*9850*/  @P4 IMAD.MOV.U32 R6, RZ, RZ, R14 ;  /* 0x000000ffff064224 */ /* 0x001fe400078e000e */
[----:B------:R-:W-:Y:S01]  /*9860*/  FMUL R3, R44, R155 ;  /* 0x0000009b2c037220 */ /* 0x000fe20000400000 */
[----:B------:R-:W-:Y:S01]  /*9870*/  @P4 IMAD.MOV.U32 R7, RZ, RZ, R15 ;  /* 0x000000ffff074224 */ /* 0x000fe200078e000f */
[----:B------:R-:W-:Y:S02]  /*9880*/  F2FP.TF32.F32.PACK_B R73, R73 ;  /* 0x00000049ff49723e */ /* 0x000fe400024050ff */
[----:B------:R-:W-:-:S02]  /*9890*/  F2FP.TF32.F32.PACK_B R75, R75 ;  /* 0x0000004bff4b723e */ /* 0x000fc400024050ff */
[----:B------:R0:W-:Y:S01]  /*98a0*/  @P4 STG.E desc[UR36][R6.64+0x64], R39 ;  /* 0x0000642706004986 */ /* 0x0001e2000c101924 */
[C---:B------:R-:W-:Y:S02]  /*98b0*/  ISETP.GT.AND P4, PT, R0.reuse, 0x21, P2 ;  /* 0x000000210000780c */ /* 0x040fe40001784270 */
[----:B------:R-:W-:Y:S01]  /*98c0*/  F2FP.TF32.F32.PACK_B R3, R3 ;  /* 0x00000003ff03723e */ /* 0x000fe200024050ff */
[----:B------:R1:W-:Y:S01]  /*98d0*/  @P5 STG.E desc[UR36][R4.64+0x80], R9 ;  /* 0x0000800904005986 */ /* 0x0003e2000c101924 */
[C---:B------:R-:W-:Y:S02]  /*98e0*/  ISETP.GT.AND P5, PT, R0.reuse, 0x28, P1 ;  /* 0x000000280000780c */ /* 0x040fe40000fa4270 */
[----:B------:R-:W-:Y:S01]  /*98f0*/  F2FP.TF32.F32.PACK_B R77, R77 ;  /* 0x0000004dff4d723e */ /* 0x000fe200024050ff */
[----:B------:R-:W-:Y:S01]  /*9900*/  @P3 STG.E desc[UR36][R4.64+0x84], R41 ;  /* 0x0000842904003986 */ /* 0x000fe2000c101924 */
[----:B------:R-:W-:Y:S02]  /*9910*/  ISETP.GT.AND P3, PT, R0, 0x29, P1 ;  /* 0x000000290000780c */ /* 0x000fe40000f64270 */
[----:B------:R-:W-:Y:S01]  /*9920*/  F2FP.TF32.F32.PACK_B R79, R79 ;  /* 0x0000004fff4f723e */ /* 0x000fe200024050ff */
[----:B0-----:R-:W-:Y:S01]  /*9930*/  @P0 IMAD.MOV.U32 R6, RZ, RZ, R14 ;  /* 0x000000ffff060224 */ /* 0x001fe200078e000e */
[----:B------:R-:W-:Y:S01]  /*9940*/  F2FP.TF32.F32.PACK_B R13, R13 ;  /* 0x0000000dff0d723e */ /* 0x000fe200024050ff */
[----:B------:R-:W-:Y:S01]  /*9950*/  @P0 IMAD.MOV.U32 R7, RZ, RZ, R15 ;  /* 0x000000ffff070224 */ /* 0x000fe200078e000f */
[----:B------:R-:W-:Y:S01]  /*9960*/  F2FP.TF32.F32.PACK_B R81, R81 ;  /* 0x00000051ff51723e */ /* 0x000fe200024050ff */
[----:B-1----:R-:W-:Y:S01]  /*9970*/  FMUL R9, R46, R155 ;  /* 0x0000009b2e097220 */ /* 0x002fe20000400000 */
[----:B------:R-:W-:-:S02]  /*9980*/  F2FP.TF32.F32.PACK_B R83, R83 ;  /* 0x00000053ff53723e */ /* 0x000fc400024050ff */
[----:B------:R0:W-:Y:S01]  /*9990*/  @P0 STG.E desc[UR36][R6.64+0x80], R11 ;  /* 0x0000800b06000986 */ /* 0x0001e2000c101924 */
[----:B------:R-:W-:Y:S02]  /*99a0*/  ISETP.GT.AND P0, PT, R0, 0x28, P2 ;  /* 0x000000280000780c */ /* 0x000fe40001704270 */
[----:B------:R-:W-:Y:S02]  /*99b0*/  F2FP.TF32.F32.PACK_B R9, R9 ;  /* 0x00000009ff09723e */ /* 0x000fe400024050ff */
[----:B------:R-:W-:Y:S02]  /*99c0*/  F2FP.TF32.F32.PACK_B R21, R21 ;  /* 0x00000015ff15723e */ /* 0x000fe400024050ff */
[----:B------:R-:W-:Y:S02]  /*99d0*/  F2FP.TF32.F32.PACK_B R85, R85 ;  /* 0x00000055ff55723e */ /* 0x000fe400024050ff */
[----:B------:R-:W-:Y:S01]  /*99e0*/  F2FP.TF32.F32.PACK_B R87, R87 ;  /* 0x00000057ff57723e */ /* 0x000fe200024050ff */
[----:B0-----:R-:W-:-:S02]  /*99f0*/  @P4 IMAD.MOV.U32 R6, RZ, RZ, R14 ;  /* 0x000000ffff064224 */ /* 0x001fc400078e000e */
[----:B------:R-:W-:Y:S01]  /*9a00*/  FMUL R11, R48, R155 ;  /* 0x0000009b300b7220 */ /* 0x000fe20000400000 */
[----:B------:R-:W-:-:S04]  /*9a10*/  @P4 IMAD.MOV.U32 R7, RZ, RZ, R15 ;  /* 0x000000ffff074224 */ /* 0x000fc800078e000f */
[----:B------:R-:W-:Y:S01]  /*9a20*/  F2FP.TF32.F32.PACK_B R11, R11 ;  /* 0x0000000bff0b723e */ /* 0x000fe200024050ff */
[----:B------:R0:W-:Y:S01]  /*9a30*/  @P4 STG.E desc[UR36][R6.64+0x84], R43 ;  /* 0x0000842b06004986 */ /* 0x0001e2000c101924 */
[----:B------:R-:W-:-:S03]  /*9a40*/  ISETP.GT.AND P4, PT, R0, 0x29, P2 ;  /* 0x000000290000780c */ /* 0x000fc60001784270 */
[----:B------:R1:W-:Y:S01]  /*9a50*/  @P5 STG.E desc[UR36][R4.64+0xa0], R3 ;  /* 0x0000a00304005986 */ /* 0x0003e2000c101924 */
[----:B------:R-:W-:-:S03]  /*9a60*/  ISETP.GT.AND P5, PT, R0, 0x30, P1 ;  /* 0x000000300000780c */ /* 0x000fc60000fa4270 */
[----:B------:R-:W-:Y:S01]  /*9a70*/  @P3 STG.E desc[UR36][R4.64+0xa4], R45 ;  /* 0x0000a42d04003986 */ /* 0x000fe2000c101924 */
[----:B------:R-:W-:Y:S01]  /*9a80*/  ISETP.GT.AND P3, PT, R0, 0x31, P1 ;  /* 0x000000310000780c */ /* 0x000fe20000f64270 */
[----:B0-----:R-:W-:Y:S02]  /*9a90*/  @P0 IMAD.MOV.U32 R6, RZ, RZ, R14 ;  /* 0x000000ffff060224 */ /* 0x001fe400078e000e */
[----:B------:R-:W-:Y:S02]  /*9aa0*/  @P0 IMAD.MOV.U32 R7, RZ, RZ, R15 ;  /* 0x000000ffff070224 */ /* 0x000fe400078e000f */
[----:B-1----:R-:W-:-:S03]  /*9ab0*/  FMUL R3, R50, R155 ;  /* 0x0000009b32037220 */ /* 0x002fc60000400000 */
[----:B------:R0:W-:Y:S01]  /*9ac0*/  @P0 STG.E desc[UR36][R6.64+0xa0], R9 ;  /* 0x0000a00906000986 */ /* 0x0001e2000c101924 */
[----:B------:R-:W-:Y:S02]  /*9ad0*/  ISETP.GT.AND P0, PT, R0, 0x30, P2 ;  /* 0x000000300000780c */ /* 0x000fe40001704270 */
[----:B------:R-:W-:Y:S01]  /*9ae0*/  F2FP.TF32.F32.PACK_B R3, R3 ;  /* 0x00000003ff03723e */ /* 0x000fe200024050ff */
[----:B0-----:R-:W-:Y:S02]  /*9af0*/  @P4 IMAD.MOV.U32 R6, RZ, RZ, R14 ;  /* 0x000000ffff064224 */ /* 0x001fe400078e000e */
        /* <DEDUP_REMOVED lines=69> */
[----:B------:R-:W-:Y:S01]  /*9f50*/  @P3 STG.E desc[UR36][R4.64+0x144], R65 ;  /* 0x0001444104003986 */ /* 0x000fe2000c101924 */
[----:B------:R-:W-:-:S03]  /*9f60*/  ISETP.GT.AND P3, PT, R0, 0x59, P1 ;  /* 0x000000590000780c */ /* 0x000fc60000f64270 */
[----:B------:R1:W-:Y:S01]  /*9f70*/  @P5 STG.E desc[UR36][R4.64+0x140], R9 ;  /* 0x0001400904005986 */ /* 0x0003e2000c101924 */
[----:B------:R-:W-:Y:S01]  /*9f80*/  ISETP.GT.AND P5, PT, R0, 0x58, P1 ;  /* 0x000000580000780c */ /* 0x000fe20000fa4270 */
[----:B0-----:R-:W-:Y:S02]  /*9f90*/  @P0 IMAD.MOV.U32 R6, RZ, RZ, R14 ;  /* 0x000000ffff060224 */ /* 0x001fe400078e000e */
[----:B------:R-:W-:-:S05]  /*9fa0*/  @P0 IMAD.MOV.U32 R7, RZ, RZ, R15 ;  /* 0x000000ffff070224 */ /* 0x000fca00078e000f */
[----:B------:R0:W-:Y:S01]  /*9fb0*/  @P0 STG.E desc[UR36][R6.64+0x140], R11 ;  /* 0x0001400b06000986 */ /* 0x0001e2000c101924 */
[----:B------:R-:W-:Y:S01]  /*9fc0*/  ISETP.GT.AND P0, PT, R0, 0x58, P2 ;  /* 0x000000580000780c */ /* 0x000fe20001704270 */
[----:B-1----:R-:W-:-:S05]  /*9fd0*/  FMUL R9, R70, R155 ;  /* 0x0000009b46097220 */ /* 0x002fca0000400000 */
        /* <DEDUP_REMOVED lines=50> */
[----:B------:R-:W-:-:S05]  /*a300*/  @P4 IMAD.MOV.U32 R7, RZ, RZ, R15 ;  /* 0x000000ffff074224 */ /* 0x000fca00078e000f */
[----:B------:R0:W-:Y:S01]  /*a310*/  @P4 STG.E desc[UR36][R6.64+0x1a4], R79 ;  /* 0x0001a44f06004986 */ /* 0x0001e2000c101924 */
[----:B------:R-:W-:-:S03]  /*a320*/  ISETP.GT.AND P4, PT, R0, 0x71, P2 ;  /* 0x000000710000780c */ /* 0x000fc60001784270 */
[----:B------:R-:W-:Y:S01]  /*a330*/  @P3 STG.E desc[UR36][R4.64+0x1c0], R13 ;  /* 0x0001c00d04003986 */ /* 0x000fe2000c101924 */
[C---:B------:R-:W-:Y:S02]  /*a340*/  ISETP.GT.AND P3, PT, R0.reuse, 0x78, P1 ;  /* 0x000000780000780c */ /* 0x040fe40000f64270 */
[C---:B------:R-:W-:Y:S01]  /*a350*/  ISETP.GT.AND P1, PT, R0.reuse, 0x79, P1 ;  /* 0x000000790000780c */ /* 0x040fe20000f24270 */
[----:B------:R-:W-:Y:S01]  /*a360*/  @P5 STG.E desc[UR36][R4.64+0x1c4], R81 ;  /* 0x0001c45104005986 */ /* 0x000fe2000c101924 */
[C---:B------:R-:W-:Y:S02]  /*a370*/  ISETP.GT.AND P5, PT, R0.reuse, 0x78, P2 ;  /* 0x000000780000780c */ /* 0x040fe400017a4270 */
[----:B------:R-:W-:Y:S01]  /*a380*/  ISETP.GT.AND P2, PT, R0, 0x79, P2 ;  /* 0x000000790000780c */ /* 0x000fe20001744270 */
[----:B0-----:R-:W-:Y:S02]  /*a390*/  @P0 IMAD.MOV.U32 R6, RZ, RZ, R14 ;  /* 0x000000ffff060224 */ /* 0x001fe400078e000e */
[----:B------:R-:W-:-:S05]  /*a3a0*/  @P0 IMAD.MOV.U32 R7, RZ, RZ, R15 ;  /* 0x000000ffff070224 */ /* 0x000fca00078e000f */
[----:B------:R0:W-:Y:S02]  /*a3b0*/  @P0 STG.E desc[UR36][R6.64+0x1c0], R3 ;  /* 0x0001c00306000986 */ /* 0x0001e4000c101924 */
[----:B0-----:R-:W-:Y:S02]  /*a3c0*/  @P4 IMAD.MOV.U32 R6, RZ, RZ, R14 ;  /* 0x000000ffff064224 */ /* 0x001fe400078e000e */
[----:B------:R-:W-:-:S05]  /*a3d0*/  @P4 IMAD.MOV.U32 R7, RZ, RZ, R15 ;  /* 0x000000ffff074224 */ /* 0x000fca00078e000f */
[----:B------:R-:W-:Y:S04]  /*a3e0*/  @P4 STG.E desc[UR36][R6.64+0x1c4], R83 ;  /* 0x0001c45306004986 */ /* 0x000fe8000c101924 */
[----:B------:R-:W-:Y:S04]  /*a3f0*/  @P3 STG.E desc[UR36][R4.64+0x1e0], R21 ;  /* 0x0001e01504003986 */ /* 0x000fe8000c101924 */
[----:B------:R0:W-:Y:S02]  /*a400*/  @P1 STG.E desc[UR36][R4.64+0x1e4], R85 ;  /* 0x0001e45504001986 */ /* 0x0001e4000c101924 */
[----:B0-----:R-:W-:-:S02]  /*a410*/  @P5 IMAD.MOV.U32 R4, RZ, RZ, R14 ;  /* 0x000000ffff045224 */ /* 0x001fc400078e000e */
[----:B------:R-:W-:-:S05]  /*a420*/  @P5 IMAD.MOV.U32 R5, RZ, RZ, R15 ;  /* 0x000000ffff055224 */ /* 0x000fca00078e000f */
[----:B------:R0:W-:Y:S04]  /*a430*/  @P5 STG.E desc[UR36][R4.64+0x1e0], R9 ;  /* 0x0001e00904005986 */ /* 0x0001e8000c101924 */
[----:B------:R0:W-:Y:S02]  /*a440*/  @P2 STG.E desc[UR36][R14.64+0x1e4], R87 ;  /* 0x0001e4570e002986 */ /* 0x0001e4000c101924 */
.L_x_284:
[----:B------:R-:W-:Y:S05]  /*a450*/  BSYNC B0 ;  /* 0x0000000000007941 */ /* 0x000fea0003800000 */
.L_x_32:
[----:B------:R-:W-:Y:S01]  /*a460*/  ULDC UR4, c[0x0][0xc] ;  /* 0x0000030000047ab9 */ /* 0x000fe20000000800 */
[----:B------:R-:W-:Y:S01]  /*a470*/  ULDC UR5, c[0x0][0x10] ;  /* 0x0000040000057ab9 */ /* 0x000fe20000000800 */
[----:B0-----:R-:W0:Y:S01]  /*a480*/  LDC R3, c[0x0][0x14] ;  /* 0x00000500ff037b82 */ /* 0x001e220000000800 */
[----:B------:R-:W-:Y:S01]  /*a490*/  UIMAD.WIDE.U32 UR4, UR4, UR5, URZ ;  /* 0x00000005040472a5 */ /* 0x000fe2000f8e003f */
[----:B------:R-:W-:Y:S01]  /*a4a0*/  PRMT R0, RZ, 0x7610, R0 ;  /* 0x00007610ff007816 */ /* 0x000fe20000000000 */
[----:B-----5:R-:W-:Y:S02]  /*a4b0*/  IMAD.MOV.U32 R154, RZ, RZ, -0x1 ;  /* 0xffffffffff9a7424 */ /* 0x020fe400078e00ff */
[----:B------:R-:W-:Y:S02]  /*a4c0*/  IMAD.MOV.U32 R23, RZ, RZ, -0x1 ;  /* 0xffffffffff177424 */ /* 0x000fe400078e00ff */
[----:B0-----:R-:W-:-:S04]  /*a4d0*/  IMAD.WIDE.U32 R16, R3, UR4, R16 ;  /* 0x0000000403107c25 */ /* 0x001fc8000f8e0010 */
[----:B------:R-:W-:Y:S01]  /*a4e0*/  IMAD R3, R3, UR5, RZ ;  /* 0x0000000503037c24 */ /* 0x000fe2000f8e02ff */
[----:B------:R-:W-:Y:S02]  /*a4f0*/  ULDC.64 UR4, c[0x0][0x650] ;  /* 0x0001940000047ab9 */ /* 0x000fe40000000a00 */
[----:B------:R-:W-:Y:S01]  /*a500*/  ISETP.GE.U32.AND P0, PT, R16, UR4, PT ;  /* 0x0000000410007c0c */ /* 0x000fe2000bf06070 */
[----:B------:R-:W-:-:S05]  /*a510*/  IMAD.IADD R17, R17, 0x1, R3 ;  /* 0x0000000111117824 */ /* 0x000fca00078e0203 */
[----:B------:R-:W-:-:S13]  /*a520*/  ISETP.GE.U32.AND.EX P0, PT, R17, UR5, PT, P0 ;  /* 0x0000000511007c0c */ /* 0x000fda000bf06100 */
[----:B------:R-:W-:Y:S05]  /*a530*/  @P0 BRA `(.L_x_285) ;  /* 0x0000000400640947 */ /* 0x000fea0003800000 */
[----:B------:R-:W0:Y:S01]  /*a540*/  S2R R12, SR_CTAID.X ;  /* 0x00000000000c7919 */ /* 0x000e220000002500 */
[----:B---3--:R-:W3:Y:S01]  /*a550*/  LDC.64 R10, c[0x0][0x628] ;  /* 0x00018a00ff0a7b82 */ /* 0x008ee20000000a00 */
[----:B------:R-:W-:Y:S01]  /*a560*/  ULDC UR4, c[0x0][0x150] ;  /* 0x0000540000047ab9 */ /* 0x000fe20000000800 */
[----:B------:R-:W-:Y:S01]  /*a570*/  IMAD.MOV.U32 R8, RZ, RZ, R16 ;  /* 0x000000ffff087224 */ /* 0x000fe200078e0010 */
[----:B------:R-:W0:Y:S01]  /*a580*/  S2R R24, SR_CTAID.Y ;  /* 0x0000000000187919 */ /* 0x000e220000002600 */
[----:B------:R-:W-:-:S04]  /*a590*/  IMAD.MOV.U32 R9, RZ, RZ, R17 ;  /* 0x000000ffff097224 */ /* 0x000fc800078e0011 */
[----:B------:R-:W1:Y:S08]  /*a5a0*/  LDC R21, c[0x0][0x144] ;  /* 0x00005100ff157b82 */ /* 0x000e700000000800 */
[----:B------:R-:W1:Y:S08]  /*a5b0*/  LDC R0, c[0x0][0x630] ;  /* 0x00018c00ff007b82 */ /* 0x000e700000000800 */
[----:B------:R-:W1:Y:S01]  /*a5c0*/  LDC.64 R14, c[0x0][0x620] ;  /* 0x00018800ff0e7b82 */ /* 0x000e620000000a00 */
[----:B---3--:R-:W-:-:S04]  /*a5d0*/  ISETP.NE.U32.AND P0, PT, R10, RZ, PT ;  /* 0x000000ff0a00720c */ /* 0x008fc80003f05070 */
[----:B------:R-:W-:Y:S02]  /*a5e0*/  ISETP.NE.AND.EX P0, PT, R11, RZ, PT, P0 ;  /* 0x000000ff0b00720c */ /* 0x000fe40003f05300 */
[----:B0-----:R-:W-:-:S05]  /*a5f0*/  I2FP.F32.U32 R3, R12 ;  /* 0x0000000c00037245 */ /* 0x001fca0000201000 */
[----:B------:R-:W-:-:S04]  /*a600*/  FMUL R3, R3, UR4 ;  /* 0x0000000403037c20 */ /* 0x000fc80008400000 */
[----:B------:R0:W3:Y:S02]  /*a610*/  F2I.U32.TRUNC.NTZ R20, R3 ;  /* 0x0000000300147305 */ /* 0x0000e4000020f000 */
[----:B------:R-:W-:Y:S05]  /*a620*/  @!P0 BRA `(.L_x_286) ;  /* 0x0000000000288947 */ /* 0x000fea0003800000 */
[----:B0-----:R-:W0:Y:S02]  /*a630*/  LDC R3, c[0x0][0x634] ;  /* 0x00018d00ff037b82 */ /* 0x001e240000000800 */
        /* <DEDUP_REMOVED lines=9> */
.L_x_286:
[----:B------:R-:W5:Y:S01]  /*a6d0*/  LDC.64 R30, c[0x0][0x640] ;  /* 0x00019000ff1e7b82 */ /* 0x000f620000000a00 */
[-CC-:B-1----:R-:W-:Y:S01]  /*a6e0*/  SHF.R.U64 R23, R8, R0.reuse, R9.reuse ;  /* 0x0000000008177219 */ /* 0x182fe20000001209 */
[----:B---3--:R-:W-:Y:S01]  /*a6f0*/  IMAD.MOV R20, RZ, RZ, -R20 ;  /* 0x000000ffff147224 */ /* 0x008fe200078e0a14 */
[----:B------:R-:W-:Y:S01]  /*a700*/  SHF.R.U32.HI R0, RZ, R0, R9 ;  /* 0x00000000ff007219 */ /* 0x000fe20000011609 */
[----:B------:R-:W-:Y:S01]  /*a710*/  ULDC UR4, c[0x0][0x154] ;  /* 0x0000550000047ab9 */ /* 0x000fe20000000800 */
[----:B0-----:R-:W-:Y:S01]  /*a720*/  IADD3 R3, P0, RZ, -R23, RZ ;  /* 0x80000017ff037210 */ /* 0x001fe20007f1e0ff */
[----:B------:R-:W-:Y:S02]  /*a730*/  IMAD R26, R21, R20, R12 ;  /* 0x00000014151a7224 */ /* 0x000fe400078e020c */
[----:B------:R-:W0:Y:S01]  /*a740*/  LDC R6, c[0x0][0x618] ;  /* 0x00018600ff067b82 */ /* 0x000e220000000800 */
[----:B------:R-:W-:Y:S02]  /*a750*/  IMAD.MOV.U32 R7, RZ, RZ, 0x1 ;  /* 0x00000001ff077424 */ /* 0x000fe400078e00ff */
[----:B------:R-:W-:-:S04]  /*a760*/  IMAD.X R5, RZ, RZ, ~R0, P0 ;  /* 0x000000ffff057224 */ /* 0x000fc800000e0e00 */
[-C--:B------:R-:W-:Y:S01]  /*a770*/  IMAD R0, R5, R14.reuse, RZ ;  /* 0x0000000e05007224 */ /* 0x080fe200078e02ff */
[----:B------:R-:W1:Y:S01]  /*a780*/  LDC R8, c[0x0][0x608] ;  /* 0x00018200ff087b82 */ /* 0x000e620000000800 */
[----:B------:R-:W-:-:S04]  /*a790*/  IMAD.WIDE.U32 R4, R3, R14, R16 ;  /* 0x0000000e03047225 */ /* 0x000fc800078e0010 */
[----:B------:R-:W-:Y:S01]  /*a7a0*/  IMAD R3, R3, R15, R0 ;  /* 0x0000000f03037224 */ /* 0x000fe200078e0200 */
[----:B------:R-:W-:Y:S02]  /*a7b0*/  I2FP.F32.U32 R0, R24 ;  /* 0x0000001800007245 */ /* 0x000fe40000201000 */
[----:B------:R-:W3:Y:S01]  /*a7c0*/  LDC R28, c[0x0][0x658] ;  /* 0x00019600ff1c7b82 */ /* 0x000ee20000000800 */
[----:B------:R-:W-:Y:S01]  /*a7d0*/  IMAD.IADD R3, R5, 0x1, R3 ;  /* 0x0000000105037824 */ /* 0x000fe200078e0203 */
[----:B-----5:R-:W-:Y:S01]  /*a7e0*/  ISETP.NE.U32.AND P0, PT, R30, RZ, PT ;  /* 0x000000ff1e00720c */ /* 0x020fe20003f05070 */
[----:B------:R-:W-:Y:S01]  /*a7f0*/  FMUL R0, R0, UR4 ;  /* 0x0000000400007c20 */ /* 0x000fe20008400000 */
[----:B------:R-:W-:Y:S02]  /*a800*/  IMAD.MOV.U32 R5, RZ, RZ, -0x1 ;  /* 0xffffffffff057424 */ /* 0x000fe400078e00ff */
[----:B------:R-:W-:Y:S01]  /*a810*/  ISETP.NE.AND.EX P0, PT, R31, RZ, PT, P0 ;  /* 0x000000ff1f00720c */ /* 0x000fe20003f05300 */
[----:B------:R1:W2:Y:S01]  /*a820*/  F2I.U32.TRUNC.NTZ R13, R0 ;  /* 0x00000000000d7305 */ /* 0x0002a2000020f000 */
[----:B------:R-:W2:Y:S01]  /*a830*/  LDC R15, c[0x0][0x148] ;  /* 0x00005200ff0f7b82 */ /* 0x000ea20000000800 */
[----:B0-----:R-:W-:-:S02]  /*a840*/  SHF.R.U64 R12, R4, R6, R3 ;  /* 0x00000006040c7219 */ /* 0x001fc40000001203 */
[----:B------:R-:W-:-:S05]  /*a850*/  SHF.R.U32.HI R3, RZ, R6, R3 ;  /* 0x00000006ff037219 */ /* 0x000fca0000011603 */
[----:B------:R-:W0:Y:S01]  /*a860*/  LDC R20, c[0x0][0x600] ;  /* 0x00018000ff147b82 */ /* 0x000e220000000800 */
[-CC-:B-1----:R-:W-:Y:S02]  /*a870*/  SHF.R.U64 R10, R12, R8.reuse, R3.reuse ;  /* 0x000000080c0a7219 */ /* 0x182fe40000001203 */
[----:B------:R-:W-:-:S05]  /*a880*/  SHF.R.U32.HI R3, RZ, R8, R3 ;  /* 0x00000008ff037219 */ /* 0x000fca0000011603 */
[----:B------:R-:W1:Y:S01]  /*a890*/  LDC R21, c[0x0][0x648] ;  /* 0x00019200ff157b82 */ /* 0x000e620000000800 */
[-C--:B---3--:R-:W-:Y:S02]  /*a8a0*/  SHF.L.U32 R4, R5, R28.reuse, RZ ;  /* 0x0000001c05047219 */ /* 0x088fe400000006ff */
[-CC-:B------:R-:W-:Y:S02]  /*a8b0*/  SHF.R.U64 R14, R10, R28.reuse, R3.reuse ;  /* 0x0000001c0a0e7219 */ /* 0x180fe40000001203 */
[----:B------:R-:W-:Y:S02]  /*a8c0*/  SHF.R.U32.HI R5, RZ, R28, R3 ;  /* 0x0000001cff057219 */ /* 0x000fe40000011603 */
[----:B------:R-:W-:Y:S01]  /*a8d0*/  LOP3.LUT R153, RZ, R4, RZ, 0x33, !PT ;  /* 0x00000004ff997212 */ /* 0x000fe200078e33ff */
[----:B------:R-:W3:Y:S01]  /*a8e0*/  LDC R25, c[0x0][0x638] ;  /* 0x00018e00ff197b82 */ /* 0x000ee20000000800 */
[----:B------:R-:W-:Y:S01]  /*a8f0*/  SHF.L.U32 R28, R7, R28, RZ ;  /* 0x0000001c071c7219 */ /* 0x000fe200000006ff */
[----:B------:R-:W-:-:S06]  /*a900*/  IMAD.MOV.U32 R4, RZ, RZ, R14 ;  /* 0x000000ffff047224 */ /* 0x000fcc00078e000e */
[----:B------:R-:W0:Y:S01]  /*a910*/  LDC R27, c[0x0][0x610] ;  /* 0x00018400ff1b7b82 */ /* 0x000e220000000800 */
[----:B------:R-:W-:Y:S05]  /*a920*/  @!P0 BRA `(.L_x_287) ;  /* 0x0000000000288947 */ /* 0x000fea0003800000 */
[----:B------:R-:W5:Y:S02]  /*a930*/  LDC R3, c[0x0][0x64c] ;  /* 0x00019300ff037b82 */ /* 0x000f640000000800 */
[----:B-----5:R-:W-:-:S05]  /*a940*/  IADD3 R3, P0, R14, R3, RZ ;  /* 0x000000030e037210 */ /* 0x020fca0007f1e0ff */
        /* <DEDUP_REMOVED lines=8> */
.L_x_287:
[----:B------:R-:W-:Y:S01]  /*a9d0*/  ISETP.NE.AND P0, PT, R2, 0x1, PT ;  /* 0x000000010200780c */ /* 0x000fe20003f05270 */
[----:B--2---:R-:W-:Y:S01]  /*a9e0*/  IMAD.MOV R13, RZ, RZ, -R13 ;  /* 0x000000ffff0d7224 */ /* 0x004fe200078e0a0d */
[----:B-1----:R-:W-:Y:S01]  /*a9f0*/  SHF.R.U64 R0, R4, R21, R5 ;  /* 0x0000001504007219 */ /* 0x002fe20000001205 */
[----:B0-----:R-:W-:Y:S01]  /*aa00*/  VIADD R5, R20, 0xffffffff ;  /* 0xffffffff14057836 */ /* 0x001fe20000000000 */
[----:B------:R-:W-:-:S03]  /*aa10*/  LOP3.LUT R153, R10, R153, RZ, 0xc0, !PT ;  /* 0x000000990a997212 */ /* 0x000fc600078ec0ff */
[----:B------:R-:W-:Y:S01]  /*aa20*/  IMAD.MOV R3, RZ, RZ, -R0 ;  /* 0x000000ffff037224 */ /* 0x000fe200078e0a00 */
[----:B------:R-:W-:Y:S01]  /*aa30*/  LOP3.LUT R5, R12, R5, RZ, 0xc0, !PT ;  /* 0x000000050c057212 */ /* 0x000fe200078ec0ff */
[----:B------:R-:W-:Y:S02]  /*aa40*/  IMAD R153, R28, R0, R153 ;  /* 0x000000001c997224 */ /* 0x000fe400078e0299 */
[----:B---3--:R-:W-:Y:S02]  /*aa50*/  IMAD R0, R3, R25, R14 ;  /* 0x0000001903007224 */ /* 0x008fe400078e020e */
[----:B------:R-:W-:Y:S02]  /*aa60*/  @P0 IMAD R26, R15, R13, R24 ;  /* 0x0000000d0f1a0224 */ /* 0x000fe400078e0218 */
[----:B------:R-:W-:Y:S02]  /*aa70*/  IMAD R4, R0, R20, R5 ;  /* 0x0000001400047224 */ /* 0x000fe400078e0205 */
[----:B------:R-:W-:-:S02]  /*aa80*/  IMAD R153, R153, R27, R26 ;  /* 0x0000001b99997224 */ /* 0x000fc400078e021a */
[----:B------:R-:W-:-:S03]  /*aa90*/  IMAD.MOV.U32 R3, RZ, RZ, 0x1 ;  /* 0x00000001ff037424 */ /* 0x000fc600078e00ff */
[----:B------:R-:W-:Y:S02]  /*aaa0*/  SEL R154, R4, R153, !P0 ;  /* 0x00000099049a7207 */ /* 0x000fe40004000000 */
[----:B------:R-:W-:Y:S02]  /*aab0*/  PRMT R0, R3, 0x7610, R0 ;  /* 0x0000761003007816 */ /* 0x000fe40000000000 */
[----:B------:R-:W-:-:S07]  /*aac0*/  SEL R153, R153, R4, !P0 ;  /* 0x0000000499997207 */ /* 0x000fce0004000000 */
.L_x_285:
[----:B------:R-:W-:-:S13]  /*aad0*/  LOP3.LUT P0, RZ, R0, 0xff, RZ, 0xc0, !PT ;  /* 0x000000ff00ff7812 */ /* 0x000fda000780c0ff */
[----:B------:R-:W-:Y:S05]  /*aae0*/  @P0 BRA `(.L_x_288) ;  /* 0xffffff6400c40947 */ /* 0x000fea000383ffff */
[----:B------:R-:W-:Y:S05]  /*aaf0*/  EXIT ;  /* 0x000000000000794d */ /* 0x000fea0003800000 */
.L_x_7:
[----:B0-----:R-:W-:Y:S01]  /*ab00*/  ULDC.64 UR4, c[0x0][0x650] ;  /* 0x0001940000047ab9 */ /* 0x001fe20000000a00 */
        /* <DEDUP_REMOVED lines=25> */
.L_x_290:
[----:B------:R-:W0:Y:S01]  /*aca0*/  LDC.64 R28, c[0x0][0x640] ;  /* 0x00019000ff1c7b82 */ /* 0x000e220000000a00 */
[-CC-:B------:R-:W-:Y:S01]  /*acb0*/  SHF.R.U64 R22, R12, R6.reuse, R13.reuse ;  /* 0x000000060c167219 */ /* 0x180fe2000000120d */
[----:B------:R-:W-:Y:S01]  /*acc0*/  IMAD.MOV.U32 R30, RZ, RZ, 0x1 ;  /* 0x00000001ff1e7424 */ /* 0x000fe200078e00ff */
[----:B------:R-:W-:Y:S02]  /*acd0*/  SHF.R.U32.HI R6, RZ, R6, R13 ;  /* 0x00000006ff067219 */ /* 0x000fe4000001160d */
        /* <DEDUP_REMOVED lines=8> */
[----:B------:R-:W-:Y:S01]  /*ad60*/  IMAD.IADD R9, R9, 0x1, R11 ;  /* 0x0000000109097824 */ /* 0x000fe200078e020b */
[----:B0-----:R-:W-:-:S04]  /*ad70*/  ISETP.NE.U32.AND P0, PT, R28, RZ, PT ;  /* 0x000000ff1c00720c */ /* 0x001fc80003f05070 */
[----:B------:R-:W-:Y:S02]  /*ad80*/  ISETP.NE.AND.EX P0, PT, R29, RZ, PT, P0 ;  /* 0x000000ff1d00720c */ /* 0x000fe40003f05300 */
[----:B------:R-:W0:Y:S01]  /*ad90*/  LDC R20, c[0x0][0x600] ;  /* 0x00018000ff147b82 */ /* 0x000e220000000800 */
[-CC-:B-1----:R-:W-:Y:S01]  /*ada0*/  SHF.R.U64 R14, R8, R10.reuse, R9.reuse ;  /* 0x0000000a080e7219 */ /* 0x182fe20000001209 */
[----:B------:R-:W-:Y:S01]  /*adb0*/  IMAD.MOV.U32 R8, RZ, RZ, -0x1 ;  /* 0xffffffffff087424 */ /* 0x000fe200078e00ff */
[----:B------:R-:W-:-:S05]  /*adc0*/  SHF.R.U32.HI R9, RZ, R10, R9 ;  /* 0x0000000aff097219 */ /* 0x000fca0000011609 */
[----:B------:R-:W1:Y:S01]  /*add0*/  LDC R26, c[0x0][0x648] ;  /* 0x00019200ff1a7b82 */ /* 0x000e620000000800 */
[-CC-:B--2---:R-:W-:Y:S02]  /*ade0*/  SHF.R.U64 R21, R14, R12.reuse, R9.reuse ;  /* 0x0000000c0e157219 */ /* 0x184fe40000001209 */
[----:B------:R-:W-:-:S05]  /*adf0*/  SHF.R.U32.HI R6, RZ, R12, R9 ;  /* 0x0000000cff067219 */ /* 0x000fca0000011609 */
[----:B------:R-:W2:Y:S01]  /*ae00*/  LDC R27, c[0x0][0x638] ;  /* 0x00018e00ff1b7b82 */ /* 0x000ea20000000800 */
[-C--:B---3--:R-:W-:Y:S02]  /*ae10*/  SHF.L.U32 R8, R8, R25.reuse, RZ ;  /* 0x0000001908087219 */ /* 0x088fe400000006ff */
[-CC-:B------:R-:W-:Y:S02]  /*ae20*/  SHF.R.U64 R23, R21, R25.reuse, R6.reuse ;  /* 0x0000001915177219 */ /* 0x180fe40000001206 */
[----:B------:R-:W-:Y:S02]  /*ae30*/  LOP3.LUT R32, RZ, R8, RZ, 0x33, !PT ;  /* 0x00000008ff207212 */ /* 0x000fe400078e33ff */
[----:B------:R-:W-:Y:S01]  /*ae40*/  SHF.R.U32.HI R9, RZ, R25, R6 ;  /* 0x00000019ff097219 */ /* 0x000fe20000011606 */
[----:B------:R-:W3:Y:S01]  /*ae50*/  LDC R31, c[0x0][0x610] ;  /* 0x00018400ff1f7b82 */ /* 0x000ee20000000800 */
[----:B------:R-:W-:Y:S01]  /*ae60*/  IMAD.MOV.U32 R8, RZ, RZ, R23 ;  /* 0x000000ffff087224 */ /* 0x000fe200078e0017 */
[----:B------:R-:W-:Y:S06]  /*ae70*/  @!P0 BRA `(.L_x_291) ;  /* 0x0000000000288947 */ /* 0x000fec0003800000 */
        /* <DEDUP_REMOVED lines=10> */
.L_x_291:
[----:B------:R-:W-:Y:S02]  /*af20*/  ISETP.NE.AND P0, PT, R2, 0x1, PT ;  /* 0x000000010200780c */ /* 0x000fe40003f05270 */
[----:B-1----:R-:W-:Y:S01]  /*af30*/  SHF.R.U64 R6, R8, R26, R9 ;  /* 0x0000001a08067219 */ /* 0x002fe20000001209 */
[----:B0-----:R-:W-:Y:S01]  /*af40*/  VIADD R9, R20, 0xffffffff ;  /* 0xffffffff14097836 */ /* 0x001fe20000000000 */
[----:B------:R-:W-:Y:S02]  /*af50*/  SHF.L.U32 R30, R30, R25, RZ ;  /* 0x000000191e1e7219 */ /* 0x000fe400000006ff */
[----:B------:R-:W-:Y:S01]  /*af60*/  LOP3.LUT R5, R21, R32, RZ, 0xc0, !PT ;  /* 0x0000002015057212 */ /* 0x000fe200078ec0ff */
[----:B------:R-:W-:-:S04]  /*af70*/  IMAD.MOV R8, RZ, RZ, -R6 ;  /* 0x000000ffff087224 */ /* 0x000fc800078e0a06 */
[----:B------:R-:W-:Y:S01]  /*af80*/  IMAD R6, R30, R6, R5 ;  /* 0x000000061e067224 */ /* 0x000fe200078e0205 */
[----:B------:R-:W-:Y:S01]  /*af90*/  LOP3.LUT R5, R14, R9, RZ, 0xc0, !PT ;  /* 0x000000090e057212 */ /* 0x000fe200078ec0ff */
[----:B------:R-:W-:Y:S02]  /*afa0*/  @P0 IMAD R3, R7, R24, R4 ;  /* 0x0000001807030224 */ /* 0x000fe400078e0204 */
[----:B--2---:R-:W-:Y:S02]  /*afb0*/  IMAD R4, R8, R27, R23 ;  /* 0x0000001b08047224 */ /* 0x004fe400078e0217 */
[----:B---3--:R-:W-:Y:S02]  /*afc0*/  IMAD R3, R6, R31, R3 ;  /* 0x0000001f06037224 */ /* 0x008fe400078e0203 */
[----:B------:R-:W-:Y:S02]  /*afd0*/  IMAD R4, R4, R20, R5 ;  /* 0x0000001404047224 */ /* 0x000fe400078e0205 */
[----:B------:R-:W-:-:S02]  /*afe0*/  IMAD.MOV.U32 R8, RZ, RZ, 0x1 ;  /* 0x00000001ff087424 */ /* 0x000fc400078e00ff */
[----:B------:R-:W-:Y:S01]  /*aff0*/  IMAD.MOV.U32 R6, RZ, RZ, R22 ;  /* 0x000000ffff067224 */ /* 0x000fe200078e0016 */
[----:B------:R-:W-:Y:S02]  /*b000*/  SEL R21, R4, R3, !P0 ;  /* 0x0000000304157207 */ /* 0x000fe40004000000 */
[----:B------:R-:W-:-:S07]  /*b010*/  SEL R20, R3, R4, !P0 ;  /* 0x0000000403147207 */ /* 0x000fce0004000000 */
.L_x_289:
[----:B------:R-:W-:-:S08]  /*b020*/  NOP ;  /* 0x0000000000007918 */ /* 0x000fd00000000000 */
[----:B------:R-:W0:-:S00]  /*b030*/  USETMAXREG.DEALLOC.CTAPOOL 0x28 ;  /* 0x00000028000079c8 */ /* 0x000e0000080e0500 */
[----:B0-----:R-:W-:-:S13]  /*b040*/  ISETP.NE.AND P0, PT, R0, RZ, PT ;  /* 0x000000ff0000720c */ /* 0x001fda0003f05270 */
[----:B------:R-:W-:Y:S05]  /*b050*/  @P0 EXIT ;  /* 0x000000000000094d */ /* 0x000fea0003800000 */
[----:B------:R-:W-:Y:S01]  /*b060*/  LOP3.LUT P0, RZ, R8, 0xff, RZ, 0xc0, !PT ;  /* 0x000000ff08ff7812 */ /* 0x000fe2000780c0ff */
[----:B------:R-:W-:Y:S02]  /*b070*/  IMAD.MOV.U32 R0, RZ, RZ, 0x1 ;  /* 0x00000001ff007424 */ /* 0x000fe400078e00ff */
[----:B------:R-:W-:-:S10]  /*b080*/  IMAD.MOV.U32 R3, RZ, RZ, RZ ;  /* 0x000000ffff037224 */ /* 0x000fd400078e00ff */
[----:B------:R-:W-:Y:S05]  /*b090*/  @!P0 BRA `(.L_x_292) ;  /* 0x0000000c00488947 */ /* 0x000fea0003800000 */
[----:B------:R-:W0:Y:S01]  /*b0a0*/  LDC R0, c[0x0][0x28c] ;  /* 0x0000a300ff007b82 */ /* 0x000e220000000800 */
[----:B------:R-:W1:Y:S01]  /*b0b0*/  S2R R11, SR_CgaCtaId ;  /* 0x00000000000b7919 */ /* 0x000e620000008800 */
[----:B------:R-:W-:Y:S01]  /*b0c0*/  ULDC UR5, c[0x0][0x600] ;  /* 0x0001800000057ab9 */ /* 0x000fe20000000800 */
[----:B------:R-:W-:Y:S01]  /*b0d0*/  ULDC UR4, c[0x0][0xc] ;  /* 0x0000030000047ab9 */ /* 0x000fe20000000800 */
[----:B------:R-:W-:Y:S01]  /*b0e0*/  UIADD3 UR16, UR5, -0x1, URZ ;  /* 0xffffffff05107890 */ /* 0x000fe2000fffe03f */
[----:B------:R-:W-:Y:S01]  /*b0f0*/  BSSY B0, `(.L_x_292) ;  /* 0x00000cc000007945 */ /* 0x000fe20003800000 */
[----:B------:R-:W-:Y:S01]  /*b100*/  ULDC UR6, c[0x0][0x658] ;  /* 0x0001960000067ab9 */ /* 0x000fe20000000800 */
[----:B------:R-:W-:Y:S01]  /*b110*/  ULDC UR5, c[0x0][0x10] ;  /* 0x0000040000057ab9 */ /* 0x000fe20000000800 */
[----:B------:R-:W-:Y:S01]  /*b120*/  UMOV UR7, 0xffffffff ;  /* 0xffffffff00077882 */ /* 0x000fe20000000000 */
[----:B------:R-:W-:Y:S01]  /*b130*/  UMOV UR8, 0x1 ;  /* 0x0000000100087882 */ /* 0x000fe20000000000 */
[----:B------:R-:W-:Y:S01]  /*b140*/  UIMAD.WIDE.U32 UR4, UR4, UR5, URZ ;  /* 0x00000005040472a5 */ /* 0x000fe2000f8e003f */
[----:B------:R-:W-:Y:S01]  /*b150*/  IMAD.MOV.U32 R9, RZ, RZ, 0x1 ;  /* 0x00000001ff097424 */ /* 0x000fe200078e00ff */
[----:B------:R-:W-:Y:S01]  /*b160*/  USHF.L.U32 UR7, UR7, UR6, URZ ;  /* 0x0000000607077299 */ /* 0x000fe2000800063f */
[----:B------:R-:W-:Y:S01]  /*b170*/  LOP3.LUT R13, R19, 0x2, RZ, 0xfc, !PT ;  /* 0x00000002130d7812 */ /* 0x000fe200078efcff */
[----:B------:R-:W-:-:S02]  /*b180*/  USHF.L.U32 UR18, UR8, UR6, URZ ;  /* 0x0000000608127299 */ /* 0x000fc4000800063f */
[----:B------:R-:W-:Y:S01]  /*b190*/  ULOP3.LUT UR17, URZ, UR7, URZ, 0x33, !UPT ;  /* 0x000000073f117292 */ /* 0x000fe2000f8e333f */
[----:B------:R-:W-:Y:S01]  /*b1a0*/  ULDC UR6, c[0x0][0x14] ;  /* 0x0000050000067ab9 */ /* 0x000fe20000000800 */
[----:B------:R-:W-:Y:S01]  /*b1b0*/  ULDC.64 UR22, c[0x0][0x198] ;  /* 0x0000660000167ab9 */ /* 0x000fe20000000a00 */
[----:B------:R-:W-:Y:S02]  /*b1c0*/  UIMAD.WIDE.U32 UR20, UR4, UR6, URZ ;  /* 0x00000006041472a5 */ /* 0x000fe4000f8e003f */
[----:B------:R-:W-:Y:S01]  /*b1d0*/  UIMAD UR13, UR5, UR6, URZ ;  /* 0x00000006050d72a4 */ /* 0x000fe2000f8e023f */
[----:B0-----:R-:W-:-:S03]  /*b1e0*/  VIADD R0, R0, 0x1f ;  /* 0x0000001f00007836 */ /* 0x001fc60000000000 */
[----:B------:R-:W-:Y:S02]  /*b1f0*/  UIADD3 UR13, UR21, UR13, URZ ;  /* 0x0000000d150d7290 */ /* 0x000fe4000fffe03f */
[----:B------:R-:W-:-:S04]  /*b200*/  SHF.R.S32.HI R3, RZ, 0x1f, R0 ;  /* 0x0000001fff037819 */ /* 0x000fc80000011400 */
[----:B------:R-:W-:Y:S01]  /*b210*/  LEA.HI R8, R3, R0, RZ, 0x5 ;  /* 0x0000000003087211 */ /* 0x000fe200078f28ff */
[C---:B-1----:R-:W-:Y:S02]  /*b220*/  IMAD.SHL.U32 R10, R11.reuse, 0x40, RZ ;  /* 0x000000400b0a7824 */ /* 0x042fe400078e00ff */
[----:B------:R-:W-:Y:S01]  /*b230*/  IMAD.SHL.U32 R11, R11, 0x800, RZ ;  /* 0x000008000b0b7824 */ /* 0x000fe200078e00ff */
[----:B------:R-:W-:Y:S01]  /*b240*/  SHF.R.S32.HI R8, RZ, 0x5, R8 ;  /* 0x00000005ff087819 */ /* 0x000fe20000011408 */
[----:B------:R-:W-:Y:S01]  /*b250*/  IMAD.MOV.U32 R0, RZ, RZ, 0x1 ;  /* 0x00000001ff007424 */ /* 0x000fe200078e00ff */
[----:B------:R-:W-:Y:S01]  /*b260*/  LOP3.LUT R10, R10, 0x40, RZ, 0xc0, !PT ;  /* 0x000000400a0a7812 */ /* 0x000fe200078ec0ff */
[----:B------:R-:W-:Y:S01]  /*b270*/  IMAD.MOV.U32 R3, RZ, RZ, RZ ;  /* 0x000000ffff037224 */ /* 0x000fe200078e00ff */
[----:B------:R-:W-:Y:S01]  /*b280*/  LOP3.LUT R11, R11, 0x800, RZ, 0xc0, !PT ;  /* 0x000008000b0b7812 */ /* 0x000fe200078ec0ff */
[----:B------:R-:W-:-:S07]  /*b290*/  VIADD R12, R8, 0x1 ;  /* 0x00000001080c7836 */ /* 0x000fce0000000000 */
.L_x_303:
[----:B------:R-:W-:-:S03]  /*b2a0*/  UMOV UR4, 0xffffffff ;  /* 0xffffffff00047882 */ /* 0x000fc60000000000 */
[----:B------:R-:W-:Y:S05]  /*b2b0*/  BRA.DIV UR4, `(.L_x_293) ;  /* 0x0000000e04a87947 */ /* 0x000fea000b800000 */
[----:B------:R-:W-:-:S13]  /*b2c0*/  ELECT P6, URZ, PT ;  /* 0x00000000003f782f */ /* 0x000fda00038c0000 */
.L_x_314:
[----:B------:R-:W0:Y:S01]  /*b2d0*/  LDC R4, c[0x0][0x28c] ;  /* 0x0000a300ff047b82 */ /* 0x000e220000000800 */
[----:B------:R-:W-:Y:S01]  /*b2e0*/  BSSY B1, `(.L_x_294) ;  /* 0x0000038000017945 */ /* 0x000fe20003800000 */
[----:B0-----:R-:W-:-:S13]  /*b2f0*/  ISETP.LT.OR P6, PT, R4, 0x1, !P6 ;  /* 0x000000010400780c */ /* 0x001fda00077c1670 */
[----:B------:R-:W-:Y:S05]  /*b300*/  @P6 BRA `(.L_x_295) ;  /* 0x0000000000d46947 */ /* 0x000fea0003800000 */
[----:B------:R-:W-:Y:S02]  /*b310*/  IMAD R21, R21, 0x80, R10 ;  /* 0x0000008015157824 */ /* 0x000fe400078e020a */
[----:B------:R-:W-:Y:S02]  /*b320*/  IMAD.SHL.U32 R22, R20, 0x100, RZ ;  /* 0x0000010014167824 */ /* 0x000fe400078e00ff */
[----:B------:R-:W-:Y:S02]  /*b330*/  IMAD.MOV.U32 R24, RZ, RZ, RZ ;  /* 0x000000ffff187224 */ /* 0x000fe400078e00ff */
[----:B------:R-:W-:Y:S02]  /*b340*/  IMAD.MOV.U32 R4, RZ, RZ, R12 ;  /* 0x000000ffff047224 */ /* 0x000fe400078e000c */
[----:B------:R-:W-:Y:S02]  /*b350*/  IMAD.MOV.U32 R5, RZ, RZ, R0 ;  /* 0x000000ffff057224 */ /* 0x000fe400078e0000 */
[----:B------:R-:W-:-:S07]  /*b360*/  IMAD.MOV.U32 R14, RZ, RZ, R3 ;  /* 0x000000ffff0e7224 */ /* 0x000fce00078e0003 */
.L_x_298:
[----:B------:R-:W0:Y:S01]  /*b370*/  S2R R20, SR_CgaCtaId ;  /* 0x0000000000147919 */ /* 0x000e220000008800 */
[----:B------:R-:W-:Y:S02]  /*b380*/  MOV R7, 0x400 ;  /* 0x0000040000077802 */ /* 0x000fe40000000f00 */
[----:B------:R-:W-:-:S13]  /*b390*/  LOP3.LUT P1, RZ, R18, 0x7f, RZ, 0xc0, !PT ;  /* 0x0000007f12ff7812 */ /* 0x000fda000782c0ff */
[----:B------:R-:W1:Y:S01]  /*b3a0*/  @!P1 LDC R15, c[0x0][0x500] ;  /* 0x00014000ff0f9b82 */ /* 0x000e620000000800 */
[----:B0-----:R-:W-:Y:S02]  /*b3b0*/  LEA R23, R20, R7, 0x18 ;  /* 0x0000000714177211 */ /* 0x001fe400078ec0ff */
[----:B------:R-:W-:-:S03]  /*b3c0*/  SHF.L.U32 R7, R5, 0x1f, RZ ;  /* 0x0000001f05077819 */ /* 0x000fc600000006ff */
[----:B------:R-:W-:-:S04]  /*b3d0*/  IMAD R20, R14, 0x8, R23 ;  /* 0x000000080e147824 */ /* 0x000fc800078e0217 */
[----:B------:R-:W0:Y:S02]  /*b3e0*/  SYNCS.PHASECHK.TRANS64.TRYWAIT P0, [R20+URZ+0x20], R7 ;  /* 0x00002007140075a7 */ /* 0x000e24000800017f */
[----:B01----:R-:W-:Y:S05]  /*b3f0*/  @!P0 BRA `(.L_x_296) ;  /* 0x0000000c00788947 */ /* 0x003fea0003800000 */
.L_x_315:
[----:B0-----:R-:W-:Y:S01]  /*b400*/  PRMT R7, R13, 0x9910, RZ ;  /* 0x000099100d077816 */ /* 0x001fe200000000ff */
[----:B------:R0:W-:Y:S03]  /*b410*/  @!P1 SYNCS.ARRIVE.TRANS64 RZ, [R20+URZ], R15 ;  /* 0x0000000f14ff99a7 */ /* 0x0001e6000800003f */
[----:B------:R-:W-:-:S13]  /*b420*/  ISETP.NE.AND P0, PT, R7, 0x2, PT ;  /* 0x000000020700780c */ /* 0x000fda0003f05270 */
[----:B0-----:R-:W-:Y:S05]  /*b430*/  @P0 BRA `(.L_x_297) ;  /* 0x0000000000040947 */ /* 0x001fea0003800000 */
[----:B------:R-:W-:Y:S01]  /*b440*/  BPT.TRAP 0x1 ;  /* 0x000000040000795c */ /* 0x000fe20000300000 */
.L_x_297:
[----:B------:R-:W-:Y:S01]  /*b450*/  IMAD R7, R14, 0x1000, R11 ;  /* 0x000010000e077824 */ /* 0x000fe200078e020b */
[----:B------:R-:W-:Y:S01]  /*b460*/  R2UR UR9, R20 ;  /* 0x00000000140972ca */ /* 0x000fe200000e0000 */
[--C-:B------:R-:W-:Y:S01]  /*b470*/  IMAD R15, R14, 0x8000, R23.reuse ;  /* 0x000080000e0f7824 */ /* 0x100fe200078e0217 */
[----:B------:R-:W-:Y:S01]  /*b480*/  UIADD3 UR4, UP0, UR22, 0xf0, URZ ;  /* 0x000000f016047890 */ /* 0x000fe2000ff1e03f */
[----:B------:R-:W-:Y:S01]  /*b490*/  IMAD R7, R7, 0x4, R23 ;  /* 0x0000000407077824 */ /* 0x000fe200078e0217 */
[----:B------:R-:W-:Y:S01]  /*b4a0*/  R2UR UR11, R22 ;  /* 0x00000000160b72ca */ /* 0x000fe200000e0000 */
[----:B------:R-:W-:Y:S01]  /*b4b0*/  VIADD R4, R4, 0xffffffff ;  /* 0xffffffff04047836 */ /* 0x000fe20000000000 */
[----:B------:R-:W-:Y:S01]  /*b4c0*/  R2UR UR5, R15 ;  /* 0x000000000f0572ca */ /* 0x000fe200000e0000 */
[----:B------:R-:W-:Y:S01]  /*b4d0*/  UIADD3 UR24, UP1, UR22, 0x1f0, URZ ;  /* 0x000001f016187890 */ /* 0x000fe2000ff3e03f */
[----:B------:R-:W-:Y:S01]  /*b4e0*/  R2UR UR8, R7 ;  /* 0x00000000070872ca */ /* 0x000fe200000e0000 */
[----:B------:R-:W-:Y:S01]  /*b4f0*/  VIADD R14, R14, 0x1 ;  /* 0x000000010e0e7836 */ /* 0x000fe20000000000 */
[----:B------:R-:W-:Y:S01]  /*b500*/  R2UR UR10, R24 ;  /* 0x00000000180a72ca */ /* 0x000fe200000e0000 */
[----:B------:R-:W-:Y:S01]  /*b510*/  UIADD3.X UR25, URZ, UR23, URZ, UP1, !UPT ;  /* 0x000000173f197290 */ /* 0x000fe20008ffe43f */
[----:B------:R-:W-:Y:S01]  /*b520*/  R2UR UR12, R6 ;  /* 0x00000000060c72ca */ /* 0x000fe200000e0000 */
[----:B------:R-:W-:Y:S01]  /*b530*/  UMOV UR6, 0x0 ;  /* 0x0000000000067882 */ /* 0x000fe20000000000 */
[----:B------:R-:W-:Y:S01]  /*b540*/  R2UR UR19, R21 ;  /* 0x00000000151372ca */ /* 0x000fe200000e0000 */
[----:B------:R-:W-:Y:S01]  /*b550*/  UMOV UR7, 0x10000000 ;  /* 0x1000000000077882 */ /* 0x000fe20000000000 */
[----:B------:R-:W-:Y:S01]  /*b560*/  ISETP.GT.AND P1, PT, R4, 0x1, PT ;  /* 0x000000010400780c */ /* 0x000fe20003f24270 */
[----:B------:R-:W-:Y:S01]  /*b570*/  UMOV UR26, 0x30000 ;  /* 0x00030000001a7882 */ /* 0x000fe20000000000 */
[----:B------:R-:W-:Y:S01]  /*b580*/  ISETP.NE.AND P0, PT, R14, 0x4, PT ;  /* 0x000000040e00780c */ /* 0x000fe20003f05270 */
[----:B------:R-:W-:Y:S01]  /*b590*/  UIADD3 UR14, UR5, 0x100, URZ ;  /* 0x00000100050e7890 */ /* 0x000fe2000fffe03f */
[----:B------:R-:W-:Y:S01]  /*b5a0*/  VIADD R24, R24, 0x20 ;  /* 0x0000002018187836 */ /* 0x000fe20000000000 */
[----:B------:R-:W-:Y:S01]  /*b5b0*/  UIADD3.X UR5, URZ, UR23, URZ, UP0, !UPT ;  /* 0x000000173f057290 */ /* 0x000fe200087fe43f */
[----:B------:R-:W-:Y:S01]  /*b5c0*/  SEL R20, RZ, 0x1, P0 ;  /* 0x00000001ff147807 */ /* 0x000fe20000000000 */
[----:B------:R-:W-:Y:S01]  /*b5d0*/  UIADD3 UR15, UR8, 0x20100, URZ ;  /* 0x00020100080f7890 */ /* 0x000fe2000fffe03f */
[----:B------:R-:W-:-:S02]  /*b5e0*/  SEL R14, R14, RZ, P0 ;  /* 0x000000ff0e0e7207 */ /* 0x000fc40000000000 */
[----:B------:R-:W-:Y:S01]  /*b5f0*/  UMOV UR8, UR14 ;  /* 0x0000000e00087c82 */ /* 0x000fe20008000000 */
[----:B------:R-:W-:-:S03]  /*b600*/  LOP3.LUT R5, R5, R20, RZ, 0x3c, !PT ;  /* 0x0000001405057212 */ /* 0x000fc600078e3cff */
[----:B------:R0:W-:Y:S02]  /*b610*/  UTMALDG.3D [UR8], [UR4], desc[UR6] ;  /* 0x00000608040075b4 */ /* 0x0001e40008011000 */
[----:B0-----:R-:W-:Y:S01]  /*b620*/  UMOV UR8, UR15 ;  /* 0x0000000f00087c82 */ /* 0x001fe20008000000 */
[----:B------:R-:W-:Y:S02]  /*b630*/  UMOV UR11, UR19 ;  /* 0x00000013000b7c82 */ /* 0x000fe40008000000 */
[----:B------:R0:W-:Y:S02]  /*b640*/  UTMALDG.3D.MULTICAST [UR8], [UR24], UR26, desc[UR6] ;  /* 0x00000608180073b4 */ /* 0x0001e4000801181a */
[----:B0-----:R-:W-:Y:S05]  /*b650*/  @P1 BRA `(.L_x_298) ;  /* 0xfffffffc00441947 */ /* 0x001fea000383ffff */
.L_x_295:
[----:B------:R-:W-:Y:S05]  /*b660*/  BSYNC B1 ;  /* 0x0000000000017941 */ /* 0x000fea0003800000 */
.L_x_294:
[----:B------:R-:W-:Y:S01]  /*b670*/  LOP3.LUT P1, RZ, R9, 0xff, RZ, 0xc0, !PT ;  /* 0x000000ff09ff7812 */ /* 0x000fe2000782c0ff */
[----:B------:R-:W-:Y:S01]  /*b680*/  IMAD.IADD R3, R8, 0x1, R3 ;  /* 0x0000000108037824 */ /* 0x000fe200078e0203 */
[----:B------:R-:W-:Y:S01]  /*b690*/  IADD3 R16, P2, R16, UR20, RZ ;  /* 0x0000001410107c10 */ /* 0x000fe2000ff5e0ff */
[----:B------:R-:W-:Y:S01]  /*b6a0*/  ULDC.64 UR4, c[0x0][0x650] ;  /* 0x0001940000047ab9 */ /* 0x000fe20000000a00 */
[----:B------:R-:W-:Y:S01]  /*b6b0*/  BSSY B1, `(.L_x_299) ;  /* 0x000006d000017945 */ /* 0x000fe20003800000 */
[----:B------:R-:W-:Y:S01]  /*b6c0*/  IMAD.MOV.U32 R20, RZ, RZ, -0x1 ;  /* 0xffffffffff147424 */ /* 0x000fe200078e00ff */
[----:B------:R-:W-:Y:S01]  /*b6d0*/  ISETP.GT.U32.AND P0, PT, R3, 0x3, PT ;  /* 0x000000030300780c */ /* 0x000fe20003f04070 */
[----:B------:R-:W-:Y:S01]  /*b6e0*/  IMAD.MOV.U32 R21, RZ, RZ, -0x1 ;  /* 0xffffffffff157424 */ /* 0x000fe200078e00ff */
[----:B------:R-:W-:Y:S02]  /*b6f0*/  SHF.R.U32.HI R4, RZ, 0x2, R3 ;  /* 0x00000002ff047819 */ /* 0x000fe40000011603 */
[----:B------:R-:W-:-:S02]  /*b700*/  ISETP.LT.U32.AND P0, PT, R8, 0x4, P0 ;  /* 0x000000040800780c */ /* 0x000fc40000701070 */
[----:B------:R-:W-:Y:S01]  /*b710*/  IADD3.X R17, R17, UR13, RZ, P2, !PT ;  /* 0x0000000d11117c10 */ /* 0x000fe200097fe4ff */
[----:B------:R-:W0:Y:S01]  /*b720*/  @P1 S2R R6, SR_CgaCtaId ;  /* 0x0000000000061919 */ /* 0x000e220000008800 */
[----:B------:R-:W-:Y:S02]  /*b730*/  @P1 MOV R5, 0x400 ;  /* 0x0000040000051802 */ /* 0x000fe40000000f00 */
[----:B------:R-:W-:Y:S02]  /*b740*/  ISETP.GE.U32.AND P2, PT, R16, UR4, PT ;  /* 0x0000000410007c0c */ /* 0x000fe4000bf46070 */
[----:B------:R-:W-:Y:S02]  /*b750*/  LOP3.LUT R4, R4, 0x1, RZ, 0xc0, !PT ;  /* 0x0000000104047812 */ /* 0x000fe400078ec0ff */
[----:B------:R-:W-:Y:S02]  /*b760*/  LOP3.LUT R3, R3, 0x3, RZ, 0xc0, !PT ;  /* 0x0000000303037812 */ /* 0x000fe400078ec0ff */
[----:B------:R-:W-:-:S02]  /*b770*/  PRMT R9, RZ, 0x7610, R9 ;  /* 0x00007610ff097816 */ /* 0x000fc40000000009 */
[----:B0-----:R-:W-:Y:S01]  /*b780*/  @P1 LEA R5, R6, R5, 0x18 ;  /* 0x0000000506051211 */ /* 0x001fe200078ec0ff */
[----:B------:R-:W-:-:S03]  /*b790*/  IMAD.MOV.U32 R6, RZ, RZ, -0x1 ;  /* 0xffffffffff067424 */ /* 0x000fc600078e00ff */
[----:B------:R0:W-:Y:S01]  /*b7a0*/  @P1 SYNCS.ARRIVE.TRANS64.A1T0 RZ, [R5+URZ+0x58], RZ ;  /* 0x000058ff05ff19a7 */ /* 0x0001e2000810003f */
[----:B------:R-:W-:-:S04]  /*b7b0*/  ISETP.NE.U32.AND P1, PT, R4, 0x1, PT ;  /* 0x000000010400780c */ /* 0x000fc80003f25070 */
[----:B------:R-:W-:Y:S02]  /*b7c0*/  ISETP.GT.U32.AND P1, PT, R8, 0x3, !P1 ;  /* 0x000000030800780c */ /* 0x000fe40004f24070 */
[----:B0-----:R-:W-:Y:S02]  /*b7d0*/  SEL R5, RZ, 0x1, !P0 ;  /* 0x00000001ff057807 */ /* 0x001fe40004000000 */
[----:B------:R-:W-:Y:S02]  /*b7e0*/  ISETP.GE.U32.AND.EX P0, PT, R17, UR5, PT, P2 ;  /* 0x0000000511007c0c */ /* 0x000fe4000bf06120 */
[----:B------:R-:W-:-:S04]  /*b7f0*/  SEL R4, RZ, 0x1, !P1 ;  /* 0x00000001ff047807 */ /* 0x000fc80004800000 */
[----:B------:R-:W-:Y:S02]  /*b800*/  LOP3.LUT R0, R4, R0, R5, 0x96, !PT ;  /* 0x0000000004007212 */ /* 0x000fe400078e9605 */
[----:B------:R-:W-:-:S05]  /*b810*/  PRMT R4, RZ, 0x7610, R4 ;  /* 0x00007610ff047816 */ /* 0x000fca0000000004 */
[----:B------:R-:W-:Y:S05]  /*b820*/  @P0 BRA `(.L_x_300) ;  /* 0x0000000400540947 */ /* 0x000fea0003800000 */
[----:B------:R-:W0:Y:S01]  /*b830*/  S2R R15, SR_CTAID.X ;  /* 0x00000000000f7919 */ /* 0x000e220000002500 */
[----:B------:R-:W-:Y:S01]  /*b840*/  ULDC.64 UR4, c[0x0][0x628] ;  /* 0x00018a0000047ab9 */ /* 0x000fe20000000a00 */
[----:B------:R-:W-:Y:S01]  /*b850*/  ULDC UR7, c[0x0][0x630] ;  /* 0x00018c0000077ab9 */ /* 0x000fe20000000800 */
[----:B------:R-:W-:Y:S01]  /*b860*/  ISETP.NE.U32.AND P0, PT, RZ, UR4, PT ;  /* 0x00000004ff007c0c */ /* 0x000fe2000bf05070 */
[----:B------:R-:W1:Y:S01]  /*b870*/  S2R R20, SR_CTAID.Y ;  /* 0x0000000000147919 */ /* 0x000e620000002600 */
[----:B------:R-:W-:Y:S01]  /*b880*/  ULDC UR8, c[0x0][0x150] ;  /* 0x0000540000087ab9 */ /* 0x000fe20000000800 */
[----:B------:R-:W-:Y:S01]  /*b890*/  IMAD.MOV.U32 R4, RZ, RZ, R16 ;  /* 0x000000ffff047224 */ /* 0x000fe200078e0010 */
[----:B------:R-:W-:Y:S01]  /*b8a0*/  ISETP.NE.AND.EX P0, PT, RZ, UR5, PT, P0 ;  /* 0x00000005ff007c0c */ /* 0x000fe2000bf05300 */
[----:B------:R-:W-:Y:S01]  /*b8b0*/  IMAD.MOV.U32 R5, RZ, RZ, R17 ;  /* 0x000000ffff057224 */ /* 0x000fe200078e0011 */
[----:B0-----:R-:W-:-:S11]  /*b8c0*/  I2FP.F32.U32 R22, R15 ;  /* 0x0000000f00167245 */ /* 0x001fd60000201000 */
[----:B------:R-:W-:Y:S05]  /*b8d0*/  @!P0 BRA `(.L_x_301) ;  /* 0x0000000000288947 */ /* 0x000fea0003800000 */
[----:B------:R-:W-:Y:S02]  /*b8e0*/  ULDC UR6, c[0x0][0x634] ;  /* 0x00018d0000067ab9 */ /* 0x000fe40000000800 */
[----:B------:R-:W-:-:S05]  /*b8f0*/  IADD3 R5, P0, R16, UR6, RZ ;  /* 0x0000000610057c10 */ /* 0x000fca000ff1e0ff */
[----:B------:R-:W-:-:S04]  /*b900*/  IMAD.X R21, RZ, RZ, R17, P0 ;  /* 0x000000ffff157224 */ /* 0x000fc800000e0611 */
[----:B------:R-:W-:-:S04]  /*b910*/  IMAD.WIDE.U32 R6, R21, UR4, RZ ;  /* 0x0000000415067c25 */ /* 0x000fc8000f8e00ff */
[----:B------:R-:W-:-:S04]  /*b920*/  IMAD.WIDE.U32 R6, P0, R5, UR5, R6 ;  /* 0x0000000505067c25 */ /* 0x000fc8000f800006 */
[----:B------:R-:W-:-:S04]  /*b930*/  IMAD.WIDE.U32 R4, R5, UR4, RZ ;  /* 0x0000000405047c25 */ /* 0x000fc8000f8e00ff */
[----:B------:R-:W-:Y:S01]  /*b940*/  IMAD.MOV.U32 R4, RZ, RZ, R7 ;  /* 0x000000ffff047224 */ /* 0x000fe200078e0007 */
[----:B------:R-:W-:Y:S01]  /*b950*/  IADD3 RZ, P1, R5, R6, RZ ;  /* 0x0000000605ff7210 */ /* 0x000fe20007f3e0ff */
[----:B------:R-:W-:-:S04]  /*b960*/  IMAD.X R5, RZ, RZ, RZ, P0 ;  /* 0x000000ffff057224 */ /* 0x000fc800000e06ff */
[----:B------:R-:W-:-:S08]  /*b970*/  IMAD.WIDE.U32.X R4, R21, UR5, R4, P1 ;  /* 0x0000000515047c25 */ /* 0x000fd000088e0404 */
.L_x_301:
[--C-:B------:R-:W-:Y:S01]  /*b980*/  SHF.R.U64 R14, R4, UR7, R5.reuse ;  /* 0x00000007040e7c19 */ /* 0x100fe20008001205 */
[----:B------:R-:W-:Y:S01]  /*b990*/  FMUL R22, R22, UR8 ;  /* 0x0000000816167c20 */ /* 0x000fe20008400000 */
[----:B------:R-:W-:Y:S01]  /*b9a0*/  SHF.R.U32.HI R4, RZ, UR7, R5 ;  /* 0x00000007ff047c19 */ /* 0x000fe20008011605 */
[----:B------:R-:W0:Y:S01]  /*b9b0*/  LDC R6, c[0x0][0x144] ;  /* 0x00005100ff067b82 */ /* 0x000e220000000800 */
[----:B------:R-:W-:Y:S01]  /*b9c0*/  IADD3 R5, P0, RZ, -R14, RZ ;  /* 0x8000000eff057210 */ /* 0x000fe20007f1e0ff */
[----:B------:R-:W-:Y:S01]  /*b9d0*/  ULDC UR6, c[0x0][0x154] ;  /* 0x0000550000067ab9 */ /* 0x000fe20000000800 */
[----:B-1----:R-:W-:Y:S01]  /*b9e0*/  I2FP.F32.U32 R7, R20 ;  /* 0x0000001400077245 */ /* 0x002fe20000201000 */
[----:B------:R-:W1:Y:S01]  /*b9f0*/  F2I.U32.TRUNC.NTZ R22, R22 ;  /* 0x0000001600167305 */ /* 0x000e62000020f000 */
[----:B------:R-:W-:Y:S01]  /*ba00*/  ULDC.64 UR4, c[0x0][0x620] ;  /* 0x0001880000047ab9 */ /* 0x000fe20000000a00 */
[----:B------:R-:W-:Y:S01]  /*ba10*/  IMAD.X R4, RZ, RZ, ~R4, P0 ;  /* 0x000000ffff047224 */ /* 0x000fe200000e0e04 */
[----:B------:R-:W-:Y:S01]  /*ba20*/  ISETP.NE.AND P2, PT, R2, 0x1, PT ;  /* 0x000000010200780c */ /* 0x000fe20003f45270 */
[----:B------:R-:W-:Y:S01]  /*ba30*/  FMUL R23, R7, UR6 ;  /* 0x0000000607177c20 */ /* 0x000fe20008400000 */
[----:B------:R-:W2:Y:S01]  /*ba40*/  LDC R25, c[0x0][0x148] ;  /* 0x00005200ff197b82 */ /* 0x000ea20000000800 */
[----:B------:R-:W-:Y:S01]  /*ba50*/  IMAD R4, R4, UR4, RZ ;  /* 0x0000000404047c24 */ /* 0x000fe2000f8e02ff */
[----:B------:R-:W-:-:S02]  /*ba60*/  ULDC.64 UR6, c[0x0][0x640] ;  /* 0x0001900000067ab9 */ /* 0x000fc40000000a00 */
[----:B------:R-:W-:Y:S01]  /*ba70*/  ISETP.NE.U32.AND P0, PT, RZ, UR6, PT ;  /* 0x00000006ff007c0c */ /* 0x000fe2000bf05070 */
[----:B------:R-:W3:Y:S01]  /*ba80*/  F2I.U32.TRUNC.NTZ R23, R23 ;  /* 0x0000001700177305 */ /* 0x000ee2000020f000 */
[C---:B------:R-:W-:Y:S02]  /*ba90*/  IMAD R7, R5.reuse, UR5, R4 ;  /* 0x0000000505077c24 */ /* 0x040fe4000f8e0204 */
[----:B------:R-:W-:Y:S01]  /*baa0*/  IMAD.WIDE.U32 R4, R5, UR4, R16 ;  /* 0x0000000405047c25 */ /* 0x000fe2000f8e0010 */
[----:B------:R-:W-:Y:S01]  /*bab0*/  ULDC UR4, c[0x0][0x618] ;  /* 0x0001860000047ab9 */ /* 0x000fe20000000800 */
[----:B------:R-:W-:Y:S02]  /*bac0*/  ISETP.NE.AND.EX P0, PT, RZ, UR7, PT, P0 ;  /* 0x00000007ff007c0c */ /* 0x000fe4000bf05300 */
[----:B------:R-:W-:Y:S02]  /*bad0*/  IMAD.IADD R5, R5, 0x1, R7 ;  /* 0x0000000105057824 */ /* 0x000fe400078e0207 */
[----:B-1----:R-:W-:-:S03]  /*bae0*/  IMAD.MOV R22, RZ, RZ, -R22 ;  /* 0x000000ffff167224 */ /* 0x002fc600078e0a16 */
[----:B------:R-:W-:Y:S01]  /*baf0*/  SHF.R.U64 R21, R4, UR4, R5 ;  /* 0x0000000404157c19 */ /* 0x000fe20008001205 */
[----:B0-----:R-:W-:Y:S01]  /*bb00*/  IMAD R15, R6, R22, R15 ;  /* 0x00000016060f7224 */ /* 0x001fe200078e020f */
[----:B------:R-:W-:Y:S01]  /*bb10*/  SHF.R.U32.HI R4, RZ, UR4, R5 ;  /* 0x00000004ff047c19 */ /* 0x000fe20008011605 */
[----:B------:R-:W-:Y:S01]  /*bb20*/  ULDC UR4, c[0x0][0x608] ;  /* 0x0001820000047ab9 */ /* 0x000fe20000000800 */
[----:B---3--:R-:W-:Y:S02]  /*bb30*/  IMAD.MOV R6, RZ, RZ, -R23 ;  /* 0x000000ffff067224 */ /* 0x008fe400078e0a17 */
[--C-:B------:R-:W-:Y:S02]  /*bb40*/  SHF.R.U64 R22, R21, UR4, R4.reuse ;  /* 0x0000000415167c19 */ /* 0x100fe40008001204 */
[----:B------:R-:W-:Y:S01]  /*bb50*/  SHF.R.U32.HI R5, RZ, UR4, R4 ;  /* 0x00000004ff057c19 */ /* 0x000fe20008011604 */
[----:B------:R-:W-:Y:S01]  /*bb60*/  ULDC UR4, c[0x0][0x658] ;  /* 0x0001960000047ab9 */ /* 0x000fe20000000800 */
[----:B--2---:R-:W-:-:S02]  /*bb70*/  @P2 IMAD R15, R25, R6, R20 ;  /* 0x00000006190f2224 */ /* 0x004fc400078e0214 */
[--C-:B------:R-:W-:Y:S02]  /*bb80*/  SHF.R.U64 R20, R22, UR4, R5.reuse ;  /* 0x0000000416147c19 */ /* 0x100fe40008001205 */
[----:B------:R-:W-:-:S03]  /*bb90*/  SHF.R.U32.HI R23, RZ, UR4, R5 ;  /* 0x00000004ff177c19 */ /* 0x000fc60008011605 */
[----:B------:R-:W-:Y:S02]  /*bba0*/  IMAD.MOV.U32 R6, RZ, RZ, R20 ;  /* 0x000000ffff067224 */ /* 0x000fe400078e0014 */
[----:B------:R-:W-:Y:S01]  /*bbb0*/  IMAD.MOV.U32 R5, RZ, RZ, R23 ;  /* 0x000000ffff057224 */ /* 0x000fe200078e0017 */
[----:B------:R-:W-:Y:S06]  /*bbc0*/  @!P0 BRA `(.L_x_302) ;  /* 0x00000000002c8947 */ /* 0x000fec0003800000 */
        /* <DEDUP_REMOVED lines=9> */
[----:B------:R-:W-:-:S04]  /*bc60*/  IMAD.WIDE.U32.X R4, R23, UR7, R4, P1 ;  /* 0x0000000717047c25 */ /* 0x000fc800088e0404 */
[----:B------:R-:W-:-:S07]  /*bc70*/  IMAD.MOV.U32 R6, RZ, RZ, R4 ;  /* 0x000000ffff067224 */ /* 0x000fce00078e0004 */
.L_x_302:
[----:B------:R-:W-:Y:S01]  /*bc80*/  ULDC UR4, c[0x0][0x648] ;  /* 0x0001920000047ab9 */ /* 0x000fe20000000800 */
[----:B------:R-:W-:Y:S01]  /*bc90*/  LOP3.LUT R4, R22, UR17, RZ, 0xc0, !PT ;  /* 0x0000001116047c12 */ /* 0x000fe2000f8ec0ff */
[----:B------:R-:W-:Y:S01]  /*bca0*/  ULDC UR5, c[0x0][0x610] ;  /* 0x0001840000057ab9 */ /* 0x000fe20000000800 */
[----:B------:R-:W-:Y:S01]  /*bcb0*/  SHF.R.U64 R5, R6, UR4, R5 ;  /* 0x0000000406057c19 */ /* 0x000fe20008001205 */
[----:B------:R-:W-:Y:S01]  /*bcc0*/  ULDC UR4, c[0x0][0x638] ;  /* 0x00018e0000047ab9 */ /* 0x000fe20000000800 */
[----:B------:R-:W-:Y:S01]  /*bcd0*/  LOP3.LUT R21, R21, UR16, RZ, 0xc0, !PT ;  /* 0x0000001015157c12 */ /* 0x000fe2000f8ec0ff */
[----:B------:R-:W-:Y:S02]  /*bce0*/  IMAD.MOV.U32 R6, RZ, RZ, R14 ;  /* 0x000000ffff067224 */ /* 0x000fe400078e000e */
[----:B------:R-:W-:Y:S02]  /*bcf0*/  IMAD.MOV R7, RZ, RZ, -R5 ;  /* 0x000000ffff077224 */ /* 0x000fe400078e0a05 */
[----:B------:R-:W-:-:S02]  /*bd00*/  IMAD R4, R5, UR18, R4 ;  /* 0x0000001205047c24 */ /* 0x000fc4000f8e0204 */
[----:B------:R-:W-:Y:S01]  /*bd10*/  IMAD R20, R7, UR4, R20 ;  /* 0x0000000407147c24 */ /* 0x000fe2000f8e0214 */
[----:B------:R-:W-:Y:S01]  /*bd20*/  ULDC UR4, c[0x0][0x600] ;  /* 0x0001800000047ab9 */ /* 0x000fe20000000800 */
[----:B------:R-:W-:Y:S02]  /*bd30*/  IMAD R15, R4, UR5, R15 ;  /* 0x00000005040f7c24 */ /* 0x000fe4000f8e020f */
[----:B------:R-:W-:Y:S02]  /*bd40*/  IMAD R20, R20, UR4, R21 ;  /* 0x0000000414147c24 */ /* 0x000fe4000f8e0215 */
[----:B------:R-:W-:-:S03]  /*bd50*/  IMAD.MOV.U32 R4, RZ, RZ, 0x1 ;  /* 0x00000001ff047424 */ /* 0x000fc600078e00ff */
[----:B------:R-:W-:Y:S02]  /*bd60*/  SEL R21, R20, R15, !P2 ;  /* 0x0000000f14157207 */ /* 0x000fe40005000000 */
[----:B------:R-:W-:-:S07]  /*bd70*/  SEL R20, R15, R20, !P2 ;  /* 0x000000140f147207 */ /* 0x000fce0005000000 */
.L_x_300:
[----:B------:R-:W-:Y:S05]  /*bd80*/  BSYNC B1 ;  /* 0x0000000000017941 */ /* 0x000fea0003800000 */
.L_x_299:
[----:B------:R-:W-:-:S13]  /*bd90*/  LOP3.LUT P0, RZ, R4, 0xff, RZ, 0xc0, !PT ;  /* 0x000000ff04ff7812 */ /* 0x000fda000780c0ff */
[----:B------:R-:W-:Y:S05]  /*bda0*/  @P0 BRA `(.L_x_303) ;  /* 0xfffffff4003c0947 */ /* 0x000fea000383ffff */
[----:B------:R-:W-:Y:S05]  /*bdb0*/  BSYNC B0 ;  /* 0x0000000000007941 */ /* 0x000fea0003800000 */
.L_x_292:
[----:B------:R-:W-:-:S03]  /*bdc0*/  UMOV UR4, 0xffffffff ;  /* 0xffffffff00047882 */ /* 0x000fc60000000000 */
[----:B------:R-:W-:Y:S05]  /*bdd0*/  BRA.DIV UR4, `(.L_x_304) ;  /* 0x0000000604147947 */ /* 0x000fea000b800000 */
[----:B------:R-:W-:-:S13]  /*bde0*/  ELECT P6, URZ, PT ;  /* 0x00000000003f782f */ /* 0x000fda00038c0000 */
.L_x_318:
[----:B------:R-:W-:Y:S04]  /*bdf0*/  BSSY B0, `(.L_x_305) ;  /* 0x000002b000007945 */ /* 0x000fe80003800000 */
[----:B------:R-:W-:Y:S05]  /*be00*/  @!P6 BRA `(.L_x_306) ;  /* 0x0000000000a4e947 */ /* 0x000fea0003800000 */
[----:B------:R-:W-:-:S04]  /*be10*/  LOP3.LUT R19, R19, 0x2, RZ, 0xfc, !PT ;  /* 0x0000000213137812 */ /* 0x000fc800078efcff */
[----:B------:R-:W-:-:S13]  /*be20*/  ISETP.NE.AND P0, PT, R19, 0x3, PT ;  /* 0x000000031300780c */ /* 0x000fda0003f05270 */
[----:B------:R-:W-:Y:S05]  /*be30*/  @!P0 BRA `(.L_x_307) ;  /* 0x0000000000048947 */ /* 0x000fea0003800000 */
[----:B------:R-:W-:Y:S01]  /*be40*/  BPT.TRAP 0x1 ;  /* 0x000000040000795c */ /* 0x000fe20000300000 */
.L_x_307:
[----:B------:R-:W0:Y:S01]  /*be50*/  S2R R5, SR_CgaCtaId ;  /* 0x0000000000057919 */ /* 0x000e220000008800 */
[----:B------:R-:W-:Y:S02]  /*be60*/  MOV R2, 0x400 ;  /* 0x0000040000027802 */ /* 0x000fe40000000f00 */
[----:B------:R-:W-:Y:S02]  /*be70*/  SHF.L.U32 R4, R0, 0x1f, RZ ;  /* 0x0000001f00047819 */ /* 0x000fe400000006ff */
[----:B0-----:R-:W-:-:S05]  /*be80*/  LEA R2, R5, R2, 0x18 ;  /* 0x0000000205027211 */ /* 0x001fca00078ec0ff */
[----:B------:R-:W-:-:S04]  /*be90*/  VIADD R2, R2, 0x20 ;  /* 0x0000002002027836 */ /* 0x000fc80000000000 */
[C---:B------:R-:W-:Y:S02]  /*bea0*/  IMAD R7, R3.reuse, 0x8, R2 ;  /* 0x0000000803077824 */ /* 0x040fe400078e0202 */
[----:B------:R-:W-:Y:S02]  /*beb0*/  VIADD R3, R3, 0x1 ;  /* 0x0000000103037836 */ /* 0x000fe40000000000 */
[----:B------:R-:W0:Y:S03]  /*bec0*/  SYNCS.PHASECHK.TRANS64.TRYWAIT P0, [R7+URZ], R4 ;  /* 0x00000004070075a7 */ /* 0x000e26000800017f */
[----:B------:R-:W-:-:S04]  /*bed0*/  ISETP.NE.AND P1, PT, R3, 0x4, PT ;  /* 0x000000040300780c */ /* 0x000fc80003f25270 */
[----:B------:R-:W-:Y:S02]  /*bee0*/  SEL R5, RZ, 0x1, P1 ;  /* 0x00000001ff057807 */ /* 0x000fe40000800000 */
[----:B------:R-:W-:Y:S02]  /*bef0*/  SEL R3, R3, RZ, P1 ;  /* 0x000000ff03037207 */ /* 0x000fe40000800000 */
[----:B------:R-:W-:-:S03]  /*bf00*/  LOP3.LUT R6, R0, R5, RZ, 0x3c, !PT ;  /* 0x0000000500067212 */ /* 0x000fc600078e3cff */
[----:B------:R-:W-:Y:S01]  /*bf10*/  IMAD R8, R3, 0x8, R2 ;  /* 0x0000000803087824 */ /* 0x000fe200078e0202 */
[----:B------:R-:W-:Y:S01]  /*bf20*/  SHF.L.U32 R5, R6, 0x1f, RZ ;  /* 0x0000001f06057819 */ /* 0x000fe200000006ff */
[----:B0-----:R-:W-:Y:S06]  /*bf30*/  @!P0 BRA `(.L_x_308) ;  /* 0x0000000000dc8947 */ /* 0x001fec0003800000 */
.L_x_319:
[----:B------:R-:W1:Y:S01]  /*bf40*/  SYNCS.PHASECHK.TRANS64.TRYWAIT P0, [R8+URZ], R5 ;  /* 0x00000005080075a7 */ /* 0x000e62000800017f */
[----:B------:R-:W-:-:S05]  /*bf50*/  VIADD R0, R3, 0x1 ;  /* 0x0000000103007836 */ /* 0x000fca0000000000 */
[----:B------:R-:W-:-:S04]  /*bf60*/  ISETP.NE.AND P1, PT, R0, 0x4, PT ;  /* 0x000000040000780c */ /* 0x000fc80003f25270 */
[----:B------:R-:W-:Y:S02]  /*bf70*/  SEL R3, RZ, 0x1, P1 ;  /* 0x00000001ff037807 */ /* 0x000fe40000800000 */
[----:B0-----:R-:W-:Y:S02]  /*bf80*/  SEL R7, R0, RZ, P1 ;  /* 0x000000ff00077207 */ /* 0x001fe40000800000 */
[----:B------:R-:W-:-:S03]  /*bf90*/  LOP3.LUT R9, R6, R3, RZ, 0x3c, !PT ;  /* 0x0000000306097212 */ /* 0x000fc600078e3cff */
[----:B------:R-:W-:Y:S01]  /*bfa0*/  IMAD R11, R7, 0x8, R2 ;  /* 0x00000008070b7824 */ /* 0x000fe200078e0202 */
[----:B------:R-:W-:Y:S01]  /*bfb0*/  SHF.L.U32 R6, R9, 0x1f, RZ ;  /* 0x0000001f09067819 */ /* 0x000fe200000006ff */
[----:B-1----:R-:W-:Y:S06]  /*bfc0*/  @!P0 BRA `(.L_x_309) ;  /* 0x0000000000cc8947 */ /* 0x002fec0003800000 */
.L_x_320:
[----:B------:R-:W1:Y:S01]  /*bfd0*/  SYNCS.PHASECHK.TRANS64.TRYWAIT P0, [R11+URZ], R6 ;  /* 0x000000060b0075a7 */ /* 0x000e62000800017f */
[----:B------:R-:W-:-:S05]  /*bfe0*/  VIADD R0, R7, 0x1 ;  /* 0x0000000107007836 */ /* 0x000fca0000000000 */
[----:B------:R-:W-:-:S04]  /*bff0*/  ISETP.NE.AND P1, PT, R0, 0x4, PT ;  /* 0x000000040000780c */ /* 0x000fc80003f25270 */
[----:B------:R-:W-:Y:S02]  /*c000*/  SEL R4, RZ, 0x1, P1 ;  /* 0x00000001ff047807 */ /* 0x000fe40000800000 */
[----:B------:R-:W-:Y:S02]  /*c010*/  SEL R3, R0, RZ, P1 ;  /* 0x000000ff00037207 */ /* 0x000fe40000800000 */
[----:B------:R-:W-:Y:S01]  /*c020*/  LOP3.LUT R0, R9, R4, RZ, 0x3c, !PT ;  /* 0x0000000409007212 */ /* 0x000fe200078e3cff */
[----:B-1----:R-:W-:Y:S06]  /*c030*/  @!P0 BRA `(.L_x_310) ;  /* 0x0000000000c48947 */ /* 0x002fec0003800000 */
.L_x_321:
[----:B------:R-:W-:Y:S01]  /*c040*/  IMAD R3, R3, 0x8, R2 ;  /* 0x0000000803037824 */ /* 0x000fe200078e0202 */
[----:B------:R-:W-:-:S07]  /*c050*/  SHF.L.U32 R0, R0, 0x1f, RZ ;  /* 0x0000001f00007819 */ /* 0x000fce00000006ff */
.L_x_311:
[----:B--2---:R2:W3:Y:S02]  /*c060*/  SYNCS.PHASECHK.TRANS64.TRYWAIT P0, [R3+URZ], R0 ;  /* 0x00000000030075a7 */ /* 0x0044e4000800017f */
[----:B---3--:R-:W-:Y:S05]  /*c070*/  @!P0 NANOSLEEP.SYNCS 0x989680 ;  /* 0x009896800000895d */ /* 0x008fea0003900000 */
[----:B------:R-:W3:Y:S02]  /*c080*/  @!P0 SYNCS.PHASECHK.TRANS64 P0, [R3+URZ], R0 ;  /* 0x00000000030085a7 */ /* 0x000ee4000800007f */
[----:B---3--:R-:W-:Y:S05]  /*c090*/  @!P0 BRA `(.L_x_311) ;  /* 0xfffffffc00f08947 */ /* 0x008fea000383ffff */
.L_x_306:
[----:B------:R-:W-:Y:S05]  /*c0a0*/  BSYNC B0 ;  /* 0x0000000000007941 */ /* 0x000fea0003800000 */
.L_x_305:
[----:B------:R-:W-:Y:S05]  /*c0b0*/  EXIT ;  /* 0x000000000000794d */ /* 0x000fea0003800000 */
.L_x_21:
[----:B----4-:R4:W0:Y:S02]  /*c0c0*/  SYNCS.PHASECHK.TRANS64.TRYWAIT P1, [R3+URZ], R0 ;  /* 0x00000000030075a7 */ /* 0x010824000802017f */
[----:B0-----:R-:W-:Y:S05]  /*c0d0*/  @!P1 NANOSLEEP.SYNCS 0x989680 ;  /* 0x009896800000995d */ /* 0x001fea0003900000 */
[----:B------:R-:W0:Y:S02]  /*c0e0*/  @!P1 SYNCS.PHASECHK.TRANS64 P1, [R3+URZ], R0 ;  /* 0x00000000030095a7 */ /* 0x000e24000802007f */
[----:B0-----:R-:W-:Y:S05]  /*c0f0*/  @!P1 BRA `(.L_x_21) ;  /* 0xfffffffc00f09947 */ /* 0x001fea000383ffff */
[----:B------:R-:W-:Y:S05]  /*c100*/  BRA `(.L_x_20) ;  /* 0xffffff5400047947 */ /* 0x000fea000383ffff */
.L_x_26:
[----:B-1----:R1:W3:Y:S02]  /*c110*/  SYNCS.PHASECHK.TRANS64.TRYWAIT P1, [R5+URZ], R4 ;  /* 0x00000004050075a7 */ /* 0x0022e4000802017f */
[----:B---3--:R-:W-:Y:S05]  /*c120*/  @!P1 NANOSLEEP.SYNCS 0x989680 ;  /* 0x009896800000995d */ /* 0x008fea0003900000 */
[----:B------:R-:W3:Y:S02]  /*c130*/  @!P1 SYNCS.PHASECHK.TRANS64 P1, [R5+URZ], R4 ;  /* 0x00000004050095a7 */ /* 0x000ee4000802007f */
[----:B---3--:R-:W-:Y:S05]  /*c140*/  @!P1 BRA `(.L_x_26) ;  /* 0xfffffffc00f09947 */ /* 0x008fea000383ffff */
[----:B------:R-:W-:Y:S05]  /*c150*/  BRA `(.L_x_25) ;  /* 0xffffff5800447947 */ /* 0x000fea000383ffff */
.L_x_293:
[----:B------:R-:W-:Y:S01]  /*c160*/  BSSY B1, `(.L_x_312) ;  /* 0x0000006000017945 */ /* 0x000fe20003800000 */
[----:B------:R-:W-:-:S07]  /*c170*/  IMAD.MOV.U32 R15, RZ, RZ, -0x1 ;  /* 0xffffffffff0f7424 */ /* 0x000fce00078e00ff */
[----:B------:R-:W-:Y:S05]  /*c180*/  WARPSYNC.COLLECTIVE R15, `(.L_x_313) ;  /* 0x000000000f0c7348 */ /* 0x000fea0003c00000 */
[----:B------:R-:W-:Y:S02]  /*c190*/  ELECT P6, UR62, PT ;  /* 0x00000000003e782f */ /* 0x000fe400038c0000 */
[----:B------:R-:W-:Y:S01]  /*c1a0*/  MOV R14, UR62 ;  /* 0x0000003e000e7c02 */ /* 0x000fe20008000f00 */
[----:B------:R-:W-:Y:S10]  /*c1b0*/  ENDCOLLECTIVE ;  /* 0x000000000000791b */ /* 0x000ff40003800000 */
.L_x_313:
[----:B------:R-:W-:Y:S05]  /*c1c0*/  BSYNC B1 ;  /* 0x0000000000017941 */ /* 0x000fea0003800000 */
.L_x_312:
[----:B------:R-:W-:Y:S05]  /*c1d0*/  BRA `(.L_x_314) ;  /* 0xfffffff0003c7947 */ /* 0x000fea000383ffff */
.L_x_296:
[----:B0-----:R0:W1:Y:S02]  /*c1e0*/  SYNCS.PHASECHK.TRANS64.TRYWAIT P0, [R20+URZ+0x20], R7 ;  /* 0x00002007140075a7 */ /* 0x001064000800017f */
[----:B-1----:R-:W-:Y:S05]  /*c1f0*/  @!P0 NANOSLEEP.SYNCS 0x989680 ;  /* 0x009896800000895d */ /* 0x002fea0003900000 */
[----:B------:R-:W1:Y:S02]  /*c200*/  @!P0 SYNCS.PHASECHK.TRANS64 P0, [R20+URZ+0x20], R7 ;  /* 0x00002007140085a7 */ /* 0x000e64000800007f */
[----:B-1----:R-:W-:Y:S05]  /*c210*/  @!P0 BRA `(.L_x_296) ;  /* 0xfffffffc00f08947 */ /* 0x002fea000383ffff */
[----:B------:R-:W-:Y:S05]  /*c220*/  BRA `(.L_x_315) ;  /* 0xfffffff000747947 */ /* 0x000fea000383ffff */
.L_x_304:
[----:B------:R-:W-:Y:S01]  /*c230*/  BSSY B0, `(.L_x_316) ;  /* 0x0000006000007945 */ /* 0x000fe20003800000 */
[----:B------:R-:W-:-:S07]  /*c240*/  IMAD.MOV.U32 R15, RZ, RZ, -0x1 ;  /* 0xffffffffff0f7424 */ /* 0x000fce00078e00ff */
[----:B------:R-:W-:Y:S05]  /*c250*/  WARPSYNC.COLLECTIVE R15, `(.L_x_317) ;  /* 0x000000000f0c7348 */ /* 0x000fea0003c00000 */
[----:B------:R-:W-:Y:S02]  /*c260*/  ELECT P6, UR62, PT ;  /* 0x00000000003e782f */ /* 0x000fe400038c0000 */
[----:B------:R-:W-:Y:S01]  /*c270*/  MOV R14, UR62 ;  /* 0x0000003e000e7c02 */ /* 0x000fe20008000f00 */
[----:B------:R-:W-:Y:S10]  /*c280*/  ENDCOLLECTIVE ;  /* 0x000000000000791b */ /* 0x000ff40003800000 */
.L_x_317:
[----:B------:R-:W-:Y:S05]  /*c290*/  BSYNC B0 ;  /* 0x0000000000007941 */ /* 0x000fea0003800000 */
.L_x_316:
[----:B------:R-:W-:Y:S05]  /*c2a0*/  BRA `(.L_x_318) ;  /* 0xfffffff800d07947 */ /* 0x000fea000383ffff */
.L_x_308:
[----:B0-----:R0:W1:Y:S02]  /*c2b0*/  SYNCS.PHASECHK.TRANS64.TRYWAIT P0, [R7+URZ], R4 ;  /* 0x00000004070075a7 */ /* 0x001064000800017f */
[----:B-1----:R-:W-:Y:S05]  /*c2c0*/  @!P0 NANOSLEEP.SYNCS 0x989680 ;  /* 0x009896800000895d */ /* 0x002fea0003900000 */
[----:B------:R-:W1:Y:S02]  /*c2d0*/  @!P0 SYNCS.PHASECHK.TRANS64 P0, [R7+URZ], R4 ;  /* 0x00000004070085a7 */ /* 0x000e64000800007f */
[----:B-1----:R-:W-:Y:S05]  /*c2e0*/  @!P0 BRA `(.L_x_308) ;  /* 0xfffffffc00f08947 */ /* 0x002fea000383ffff */
[----:B------:R-:W-:Y:S05]  /*c2f0*/  BRA `(.L_x_319) ;  /* 0xfffffffc00107947 */ /* 0x000fea000383ffff */
.L_x_309:
[----:B0-----:R0:W1:Y:S02]  /*c300*/  SYNCS.PHASECHK.TRANS64.TRYWAIT P0, [R8+URZ], R5 ;  /* 0x00000005080075a7 */ /* 0x001064000800017f */
[----:B-1----:R-:W-:Y:S05]  /*c310*/  @!P0 NANOSLEEP.SYNCS 0x989680 ;  /* 0x009896800000895d */ /* 0x002fea0003900000 */
[----:B------:R-:W1:Y:S02]  /*c320*/  @!P0 SYNCS.PHASECHK.TRANS64 P0, [R8+URZ], R5 ;  /* 0x00000005080085a7 */ /* 0x000e64000800007f */
[----:B-1----:R-:W-:Y:S05]  /*c330*/  @!P0 BRA `(.L_x_309) ;  /* 0xfffffffc00f08947 */ /* 0x002fea000383ffff */
[----:B------:R-:W-:Y:S05]  /*c340*/  BRA `(.L_x_320) ;  /* 0xfffffffc00207947 */ /* 0x000fea000383ffff */
.L_x_310:
[----:B-1----:R1:W2:Y:S02]  /*c350*/  SYNCS.PHASECHK.TRANS64.TRYWAIT P0, [R11+URZ], R6 ;  /* 0x000000060b0075a7 */ /* 0x0022a4000800017f */
[----:B--2---:R-:W-:Y:S05]  /*c360*/  @!P0 NANOSLEEP.SYNCS 0x989680 ;  /* 0x009896800000895d */ /* 0x004fea0003900000 */
[----:B------:R-:W2:Y:S02]  /*c370*/  @!P0 SYNCS.PHASECHK.TRANS64 P0, [R11+URZ], R6 ;  /* 0x000000060b0085a7 */ /* 0x000ea4000800007f */
[----:B--2---:R-:W-:Y:S05]  /*c380*/  @!P0 BRA `(.L_x_310) ;  /* 0xfffffffc00f08947 */ /* 0x004fea000383ffff */
[----:B------:R-:W-:Y:S05]  /*c390*/  BRA `(.L_x_321) ;  /* 0xfffffffc00287947 */ /* 0x000fea000383ffff */
.L_x_322:
[----:B------:R-:W-:-:S00]  /*c3a0*/  BRA `(.L_x_322) ;  /* 0xfffffffc00fc7947 */ /* 0x000fc0000383ffff */
[----:B------:R-:W-:-:S00]  /*c3b0*/  NOP ;  /* 0x0000000000007918 */ /* 0x000fc00000000000 */
        /* <DEDUP_REMOVED lines=12> */
.L_x_323:


//--------------------- .nv.global.init           --------------------------
	.section	.nv.global.init,"aw",@progbits
.nv.global.init:
	.type		$str$22,@object
	.size		$str$22,($str$23 - $str$22)
$str$22:
        /*0000*/ 	.byte	0x6b, 0x5f, 0x74, 0x69, 0x6c, 0x65, 0x5f, 0x63, 0x6f, 0x75, 0x6e, 0x74, 0x20, 0x3e, 0x3d, 0x20
        /*0010*/ 	.byte	0x31, 0x00
	.type		$str$23,@object
	.size		$str$23,(__unnamed_1 - $str$23)
$str$23:
        /*0012*/ 	.byte	0x2f, 0x74, 0x6d, 0x70, 0x2f, 0x63, 0x75, 0x74, 0x6c, 0x61, 0x73, 0x73, 0x5f, 0x73, 0x77, 0x65
        /*0022*/ 	.byte	0x65, 0x70, 0x5f, 0x73, 0x72, 0x63, 0x2f, 0x69, 0x6e, 0x63, 0x6c, 0x75, 0x64, 0x65, 0x2f, 0x63
        /*0032*/ 	.byte	0x75, 0x74, 0x6c, 0x61, 0x73, 0x73, 0x2f, 0x67, 0x65, 0x6d, 0x6d, 0x2f, 0x63, 0x6f, 0x6c, 0x6c
        /*0042*/ 	.byte	0x65, 0x63, 0x74, 0x69, 0x76, 0x65, 0x2f, 0x73, 0x6d, 0x39, 0x30, 0x5f, 0x6d, 0x6d, 0x61, 0x5f
        /*0052*/ 	.byte	0x74, 0x6d, 0x61, 0x5f, 0x67, 0x6d, 0x6d, 0x61, 0x5f, 0x73, 0x73, 0x5f, 0x77, 0x61, 0x72, 0x70
        /*0062*/ 	.byte	0x73, 0x70, 0x65, 0x63, 0x69, 0x61, 0x6c, 0x69, 0x7a, 0x65, 0x64, 0x2e, 0x68, 0x70, 0x70, 0x00
	.type		__unnamed_1,@object
	.size		__unnamed_1,(.L_0 - __unnamed_1)
__unnamed_1:
        /*0072*/ 	.byte	0x76, 0x6f, 0x69, 0x64, 0x20, 0x63, 0x75, 0x74, 0x6c, 0x61, 0x73, 0x73, 0x3a, 0x3a, 0x67, 0x65
        /* <DEDUP_REMOVED lines=177> */
        /*0b92*/ 	.byte	0x3a, 0x69, 0x64, 0x65, 0x6e, 0x74, 0x69, 0x74, 0x79, 0x5d, 0x00
.L_0:


//--------------------- .nv.shared._ZN7cutlass13device_kernelINS_4gemm6kernel13GemmUniversalIN4cute5tupleIJiiiiEEENS1_10collective13CollectiveMmaINS1_34MainloopSm90TmaGmmaWarpSpecializedILi4ENS5_IJNS4_1CILi2EEENSA_ILi1EEESC_EEENS1_35KernelTmaWarpSpecializedCooperativeEEENS5_IJNSA_ILi256EEENSA_ILi128EEENSA_ILi32EEEEEENS_10tfloat32_tENS5_IJlSC_lEEESK_SL_NS4_8TiledMMAINS4_8MMA_AtomIJNS4_4SM904GMMA30MMA_64x128x8_F32TF32TF32_SS_TNILNSP_7ScaleInE1ELSR_1EEEEEENS4_6LayoutISD_NS5_IJSC_NSA_ILi0EEESV_EEEEENS5_IJNS4_10UnderscoreESY_SY_EEEEENS4_13SM90_TMA_LOADENS4_14ComposedLayoutINS4_7SwizzleILi3ELi4ELi3EEENS4_18smem_ptr_flag_bitsILi32EEENSU_INS5_IJNSA_ILi8EEESI_EEENS5_IJSI_SC_EEEEEEEvNS4_8identityENS4_23SM90_TMA_LOAD_MULTICASTES1B_vS1C_EENS_8epilogue10collective6detail29Sm90TmaWarpSpecializedAdapterINS1G_15DefaultEpilogueISK_SL_SL_NS1F_6thread17LinearCombinationISK_Li1EffLNS1K_9ScaleType4KindE0ELNS_15FloatRoundStyleE2ESK_EENS1_15EpilogueDefaultEEEEEvvEEEEvNT_6ParamsE --------------------------
	.section	.nv.shared._ZN7cutlass13device_kernelINS_4gemm6kernel13GemmUniversalIN4cute5tupleIJiiiiEEENS1_10collective13CollectiveMmaINS1_34MainloopSm90TmaGmmaWarpSpecializedILi4ENS5_IJNS4_1CILi2EEENSA_ILi1EEESC_EEENS1_35KernelTmaWarpSpecializedCooperativeEEENS5_IJNSA_ILi256EEENSA_ILi128EEENSA_ILi32EEEEEENS_10tfloat32_tENS5_IJlSC_lEEESK_SL_NS4_8TiledMMAINS4_8MMA_AtomIJNS4_4SM904GMMA30MMA_64x128x8_F32TF32TF32_SS_TNILNSP_7ScaleInE1ELSR_1EEEEEENS4_6LayoutISD_NS5_IJSC_NSA_ILi0EEESV_EEEEENS5_IJNS4_10UnderscoreESY_SY_EEEEENS4_13SM90_TMA_LOADENS4_14ComposedLayoutINS4_7SwizzleILi3ELi4ELi3EEENS4_18smem_ptr_flag_bitsILi32EEENSU_INS5_IJNSA_ILi8EEESI_EEENS5_IJSI_SC_EEEEEEEvNS4_8identityENS4_23SM90_TMA_LOAD_MULTICASTES1B_vS1C_EENS_8epilogue10collective6detail29Sm90TmaWarpSpecializedAdapterINS1G_15DefaultEpilogueISK_SL_SL_NS1F_6thread17LinearCombinationISK_Li1EffLNS1K_9ScaleType4KindE0ELNS_15FloatRoundStyleE2ESK_EENS1_15EpilogueDefaultEEEEEvvEEEEvNT_6ParamsE,"aw",@nobits
	.sectionflags	@""
	.align	16
	.zero		1024


//--------------------- .nv.shared.reserved.0     --------------------------
	.section	.nv.shared.reserved.0,"aw",@nobits
	.weak		__nv_reservedSMEM_offset_0_alias
	.size		__nv_reservedSMEM_offset_0_alias, 0, 0
	.other		__nv_reservedSMEM_offset_0_alias,@"STO_CUDA_RESERVED_SHARED STV_DEFAULT"
__nv_reservedSMEM_offset_0_alias:
	.zero		0


//--------------------- .nv.global                --------------------------
	.section	.nv.global,"aw",@nobits
.nv.global:
	.type		_ZN39_INTERNAL_450d36c6_4_k_cu_131868e4_68334cute1_E,@object
	.size		_ZN39_INTERNAL_450d36c6_4_k_cu_131868e4_68334cute1_E,(_ZN39_INTERNAL_450d36c6_4_k_cu_131868e4_68334cuda3std3__45__cpo6cbeginE - _ZN39_INTERNAL_450d36c6_4_k_cu_131868e4_68334cute1_E)
_ZN39_INTERNAL_450d36c6_4_k_cu_131868e4_68334cute1_E:
	.zero		1
	.type		_ZN39_INTERNAL_450d36c6_4_k_cu_131868e4_68334cuda3std3__45__cpo6cbeginE,@object
	.size		_ZN39_INTERNAL_450d36c6_4_k_cu_131868e4_68334cuda3std3__45__cpo6cbeginE,(_ZN39_INTERNAL_450d36c6_4_k_cu_131868e4_68334cuda3std3__48in_placeE - _ZN39_INTERNAL_450d36c6_4_k_cu_131868e4_68334cuda3std3__45__cpo6cbeginE)
_ZN39_INTERNAL_450d36c6_4_k_cu_131868e4_68334cuda3std3__45__cpo6cbeginE:
	.zero		1
	.type		_ZN39_INTERNAL_450d36c6_4_k_cu_131868e4_68334cuda3std3__48in_placeE,@object
	.size		_ZN39_INTERNAL_450d36c6_4_k_cu_131868e4_68334cuda3std3__48in_placeE,(_ZN39_INTERNAL_450d36c6_4_k_cu_131868e4_68334cuda3std6ranges3__45__cpo9iter_moveE - _ZN39_INTERNAL_450d36c6_4_k_cu_131868e4_68334cuda3std3__48in_placeE)
_ZN39_INTERNAL_450d36c6_4_k_cu_131868e4_68334cuda3std3__48in_placeE:
	.zero		1
	.type		_ZN39_INTERNAL_450d36c6_4_k_cu_131868e4_68334cuda3std6ranges3__45__cpo9iter_moveE,@object
	.size		_ZN39_INTERNAL_450d36c6_4_k_cu_131868e4_68334cuda3std6ranges3__45__cpo9iter_moveE,(_ZN39_INTERNAL_450d36c6_4_k_cu_131868e4_68334cuda3std3__45__cpo5beginE - _ZN39_INTERNAL_450d36c6_4_k_cu_131868e4_68334cuda3std6ranges3__45__cpo9iter_moveE)
_ZN39_INTERNAL_450d36c6_4_k_cu_131868e4_68334cuda3std6ranges3__45__cpo9iter_moveE:
	.zero		1
	.type		_ZN39_INTERNAL_450d36c6_4_k_cu_131868e4_68334cuda3std3__45__cpo5beginE,@object
	.size		_ZN39_INTERNAL_450d36c6_4_k_cu_131868e4_68334cuda3std3__45__cpo5beginE,(_ZN39_INTERNAL_450d36c6_4_k_cu_131868e4_68334cuda3std3__441_GLOBAL__N__450d36c6_4_k_cu_131868e4_68336ignoreE - _ZN39_INTERNAL_450d36c6_4_k_cu_131868e4_68334cuda3std3__45__cpo5beginE)
_ZN39_INTERNAL_450d36c6_4_k_cu_131868e4_68334cuda3std3__45__cpo5beginE:
	.zero		1
	.type		_ZN39_INTERNAL_450d36c6_4_k_cu_131868e4_68334cuda3std3__441_GLOBAL__N__450d36c6_4_k_cu_131868e4_68336ignoreE,@object
	.size		_ZN39_INTERNAL_450d36c6_4_k_cu_131868e4_68334cuda3std3__441_GLOBAL__N__450d36c6_4_k_cu_131868e4_68336ignoreE,(_ZN39_INTERNAL_450d36c6_4_k_cu_131868e4_68334cute7productE - _ZN39_INTERNAL_450d36c6_4_k_cu_131868e4_68334cuda3std3__441_GLOBAL__N__450d36c6_4_k_cu_131868e4_68336ignoreE)
_ZN39_INTERNAL_450d36c6_4_k_cu_131868e4_68334cuda3std3__441_GLOBAL__N__450d36c6_4_k_cu_131868e4_68336ignoreE:
	.zero		1
	.type		_ZN39_INTERNAL_450d36c6_4_k_cu_131868e4_68334cute7productE,@object
	.size		_ZN39_INTERNAL_450d36c6_4_k_cu_131868e4_68334cute7productE,(_ZN39_INTERNAL_450d36c6_4_k_cu_131868e4_68334cuda3std3__45__cpo3endE - _ZN39_INTERNAL_450d36c6_4_k_cu_131868e4_68334cute7productE)
_ZN39_INTERNAL_450d36c6_4_k_cu_131868e4_68334cute7productE:
	.zero		1
	.type		_ZN39_INTERNAL_450d36c6_4_k_cu_131868e4_68334cuda3std3__45__cpo3endE,@object
	.size		_ZN39_INTERNAL_450d36c6_4_k_cu_131868e4_68334cuda3std3__45__cpo3endE,(_ZN39_INTERNAL_450d36c6_4_k_cu_131868e4_68334cuda3std3__419piecewise_constructE - _ZN39_INTERNAL_450d36c6_4_k_cu_131868e4_68334cuda3std3__45__cpo3endE)
_ZN39_INTERNAL_450d36c6_4_k_cu_131868e4_68334cuda3std3__45__cpo3endE:
	.zero		1
	.type		_ZN39_INTERNAL_450d36c6_4_k_cu_131868e4_68334cuda3std3__419piecewise_constructE,@object
	.size		_ZN39_INTERNAL_450d36c6_4_k_cu_131868e4_68334cuda3std3__419piecewise_constructE,(_ZN39_INTERNAL_450d36c6_4_k_cu_131868e4_68334cuda3std3__45__cpo4cendE - _ZN39_INTERNAL_450d36c6_4_k_cu_131868e4_68334cuda3std3__419piecewise_constructE)
_ZN39_INTERNAL_450d36c6_4_k_cu_131868e4_68334cuda3std3__419piecewise_constructE:
	.zero		1
	.type		_ZN39_INTERNAL_450d36c6_4_k_cu_131868e4_68334cuda3std3__45__cpo4cendE,@object
	.size		_ZN39_INTERNAL_450d36c6_4_k_cu_131868e4_68334cuda3std3__45__cpo4cendE,(_ZN39_INTERNAL_450d36c6_4_k_cu_131868e4_68334cuda3std6ranges3__45__cpo4swapE - _ZN39_INTERNAL_450d36c6_4_k_cu_131868e4_68334cuda3std3__45__cpo4cendE)
_ZN39_INTERNAL_450d36c6_4_k_cu_131868e4_68334cuda3std3__45__cpo4cendE:
	.zero		1
	.type		_ZN39_INTERNAL_450d36c6_4_k_cu_131868e4_68334cuda3std6ranges3__45__cpo4swapE,@object
	.size		_ZN39_INTERNAL_450d36c6_4_k_cu_131868e4_68334cuda3std6ranges3__45__cpo4swapE,(.L_8 - _ZN39_INTERNAL_450d36c6_4_k_cu_131868e4_68334cuda3std6ranges3__45__cpo4swapE)
_ZN39_INTERNAL_450d36c6_4_k_cu_131868e4_68334cuda3std6ranges3__45__cpo4swapE:
	.zero		1
.L_8:


//--------------------- .nv.constant0._ZN7cutlass13device_kernelINS_4gemm6kernel13GemmUniversalIN4cute5tupleIJiiiiEEENS1_10collective13CollectiveMmaINS1_34MainloopSm90TmaGmmaWarpSpecializedILi4ENS5_IJNS4_1CILi2EEENSA_ILi1EEESC_EEENS1_35KernelTmaWarpSpecializedCooperativeEEENS5_IJNSA_ILi256EEENSA_ILi128EEENSA_ILi32EEEEEENS_10tfloat32_tENS5_IJlSC_lEEESK_SL_NS4_8TiledMMAINS4_8MMA_AtomIJNS4_4SM904GMMA30MMA_64x128x8_F32TF32TF32_SS_TNILNSP_7ScaleInE1ELSR_1EEEEEENS4_6LayoutISD_NS5_IJSC_NSA_ILi0EEESV_EEEEENS5_IJNS4_10UnderscoreESY_SY_EEEEENS4_13SM90_TMA_LOADENS4_14ComposedLayoutINS4_7SwizzleILi3ELi4ELi3EEENS4_18smem_ptr_flag_bitsILi32EEENSU_INS5_IJNSA_ILi8EEESI_EEENS5_IJSI_SC_EEEEEEEvNS4_8identityENS4_23SM90_TMA_LOAD_MULTICASTES1B_vS1C_EENS_8epilogue10collective6detail29Sm90TmaWarpSpecializedAdapterINS1G_15DefaultEpilogueISK_SL_SL_NS1F_6thread17LinearCombinationISK_Li1EffLNS1K_9ScaleType4KindE0ELNS_15FloatRoundStyleE2ESK_EENS1_15EpilogueDefaultEEEEEvvEEEEvNT_6ParamsE --------------------------
	.section	.nv.constant0._ZN7cutlass13device_kernelINS_4gemm6kernel13GemmUniversalIN4cute5tupleIJiiiiEEENS1_10collective13CollectiveMmaINS1_34MainloopSm90TmaGmmaWarpSpecializedILi4ENS5_IJNS4_1CILi2EEENSA_ILi1EEESC_EEENS1_35KernelTmaWarpSpecializedCooperativeEEENS5_IJNSA_ILi256EEENSA_ILi128EEENSA_ILi32EEEEEENS_10tfloat32_tENS5_IJlSC_lEEESK_SL_NS4_8TiledMMAINS4_8MMA_AtomIJNS4_4SM904GMMA30MMA_64x128x8_F32TF32TF32_SS_TNILNSP_7ScaleInE1ELSR_1EEEEEENS4_6LayoutISD_NS5_IJSC_NSA_ILi0EEESV_EEEEENS5_IJNS4_10UnderscoreESY_SY_EEEEENS4_13SM90_TMA_LOADENS4_14ComposedLayoutINS4_7SwizzleILi3ELi4ELi3EEENS4_18smem_ptr_flag_bitsILi32EEENSU_INS5_IJNSA_ILi8EEESI_EEENS5_IJSI_SC_EEEEEEEvNS4_8identityENS4_23SM90_TMA_LOAD_MULTICASTES1B_vS1C_EENS_8epilogue10collective6detail29Sm90TmaWarpSpecializedAdapterINS1G_15DefaultEpilogueISK_SL_SL_NS1F_6thread17LinearCombinationISK_Li1EffLNS1K_9ScaleType4KindE0ELNS_15FloatRoundStyleE2ESK_EENS1_15EpilogueDefaultEEEEEvvEEEEvNT_6ParamsE,"a",@progbits
	.sectionflags	@""
	.align	4
.nv.constant0._ZN7cutlass13device_kernelINS_4gemm6kernel13GemmUniversalIN4cute5tupleIJiiiiEEENS1_10collective13CollectiveMmaINS1_34MainloopSm90TmaGmmaWarpSpecializedILi4ENS5_IJNS4_1CILi2EEENSA_ILi1EEESC_EEENS1_35KernelTmaWarpSpecializedCooperativeEEENS5_IJNSA_ILi256EEENSA_ILi128EEENSA_ILi32EEEEEENS_10tfloat32_tENS5_IJlSC_lEEESK_SL_NS4_8TiledMMAINS4_8MMA_AtomIJNS4_4SM904GMMA30MMA_64x128x8_F32TF32TF32_SS_TNILNSP_7ScaleInE1ELSR_1EEEEEENS4_6LayoutISD_NS5_IJSC_NSA_ILi0EEESV_EEEEENS5_IJNS4_10UnderscoreESY_SY_EEEEENS4_13SM90_TMA_LOADENS4_14ComposedLayoutINS4_7SwizzleILi3ELi4ELi3EEENS4_18smem_ptr_flag_bitsILi32EEENSU_INS5_IJNSA_ILi8EEESI_EEENS5_IJSI_SC_EEEEEEEvNS4_8identityENS4_23SM90_TMA_LOAD_MULTICASTES1B_vS1C_EENS_8epilogue10collective6detail29Sm90TmaWarpSpecializedAdapterINS1G_15DefaultEpilogueISK_SL_SL_NS1F_6thread17LinearCombinationISK_Li1EffLNS1K_9ScaleType4KindE0ELNS_15FloatRoundStyleE2ESK_EENS1_15EpilogueDefaultEEEEEvvEEEEvNT_6ParamsE:
	.zero		1664


//--------------------- SYMBOLS --------------------------

	.type		.nv.reservedSmem.offset0,@object
	.size		.nv.reservedSmem.offset0,0x4
	.type		__assertfail,@function
